def attn_fwd(
    Q,
    K,
    V,
    Out,
    Lse,
    sm_scale,
    stride_qz,
    stride_qh,
    stride_qm,
    stride_qk,
    stride_kz,
    stride_kh,
    stride_kn,
    stride_kk,
    stride_vz,
    stride_vh,
    stride_vn,
    stride_vk,
    stride_oz,
    stride_oh,
    stride_om,
    stride_ok,
    seqlen_q,
    seqlen_k,
    BLOCK_M: tl.constexpr,
    BLOCK_N: tl.constexpr,
    HEAD_DIM: tl.constexpr,
    CAUSAL: tl.constexpr,
):
    start_m = tl.program_id(0)
    off_hz = tl.program_id(1)
    q_off = off_hz * stride_qh
    k_off = off_hz * stride_kh
    v_off = off_hz * stride_vh
    offs_m = start_m * BLOCK_M + tl.arange(0, BLOCK_M)
    offs_d = tl.arange(0, HEAD_DIM)
    offs_n = tl.arange(0, BLOCK_N)
    q_ptrs = Q + q_off + offs_m[:, None] * stride_qm + offs_d[None, :] * stride_qk
    k_ptrs = K + k_off + offs_d[:, None] * stride_kk + offs_n[None, :] * stride_kn
    v_ptrs = V + v_off + offs_n[:, None] * stride_vn + offs_d[None, :] * stride_vk
    m_i = tl.full([BLOCK_M], float("-inf"), dtype=tl.float32)
    l_i = tl.zeros([BLOCK_M], dtype=tl.float32) + 1.0
    acc = tl.zeros([BLOCK_M, HEAD_DIM], dtype=tl.float32)
    q = tl.load(q_ptrs)
    acc, l_i, m_i = _attn_fwd_inner(
        acc,
        l_i,
        m_i,
        q,
        k_ptrs,
        v_ptrs,
        sm_scale,
        stride_kn,
        stride_vn,
        start_m,
        seqlen_k,
        BLOCK_M,
        BLOCK_N,
        HEAD_DIM,
        CAUSAL,
    )
    acc = acc / l_i[:, None]
    lse = m_i + tl.math.log2(l_i) / 1.4426950408889634
    o_ptrs = (
        Out
        + off_hz * stride_oh
        + offs_m[:, None] * stride_om
        + offs_d[None, :] * stride_ok
    )
    tl.store(o_ptrs, acc.to(Out.dtype.element_ty))
    tl.store(Lse + off_hz * seqlen_q + offs_m, lse)

# config = {"BLOCK_M": 32, "BLOCK_N": 64, "HEAD_DIM": 256, "arch": "sm_90", "causal": false, "dtype": "fp8e4m3", "num_stages": 4, "num_warps": 8}
# arch = sm_90


// ===== COMPILED SASS (sm_90a) =====

	.target	sm_90a

	.elftype	@"ET_EXEC"


//--------------------- .note.nv.tkinfo           --------------------------
	.section	.note.nv.tkinfo,"",@"SHT_NOTE"
	.sectionflags	@"SHF_NOTE_NV_TKINFO"
	.tkinfo
        /*0018*/ 	.word	0x00000002
        /*0030*/ 	.string	""
        /*0030*/ 	.string	"ptxas"
        /*0030*/ 	.string	"Cuda compilation tools, release 13.0, V13.0.88"
        /*0030*/ 	.string	"Build cuda_13.0.r13.0/compiler.36424714_0"
        /*0030*/ 	.string	"-v  -suppress-debug-info  -lineinfo  -arch sm_90a "



//--------------------- .note.nv.cuinfo           --------------------------
	.section	.note.nv.cuinfo,"",@"SHT_NOTE"
	.sectionflags	@"SHF_NOTE_NV_CUINFO"
        /*0018*/ 	.short	0x0002
        /*001a*/ 	.short	0x005a
        /*001c*/ 	.short	0x0082
	.zero		2


//--------------------- .nv.info                  --------------------------
	.section	.nv.info,"",@"SHT_CUDA_INFO"
	.align	4


	//----- nvinfo : EIATTR_REGCOUNT
	.align		4
        /*0000*/ 	.byte	0x04, 0x2f
        /*0002*/ 	.short	(.L_2 - .L_1)
	.align		4
.L_1:
        /*0004*/ 	.word	index@(attn_fwd)
        /*0008*/ 	.word	0x000000ff


	//----- nvinfo : EIATTR_FRAME_SIZE
	.align		4
.L_2:
        /*000c*/ 	.byte	0x04, 0x11
        /*000e*/ 	.short	(.L_4 - .L_3)
	.align		4
.L_3:
        /*0010*/ 	.word	index@(attn_fwd)
        /*0014*/ 	.word	0x000001e8


	//----- nvinfo : EIATTR_MIN_STACK_SIZE
	.align		4
.L_4:
        /*0018*/ 	.byte	0x04, 0x12
        /*001a*/ 	.short	(.L_6 - .L_5)
	.align		4
.L_5:
        /*001c*/ 	.word	index@(attn_fwd)
        /*0020*/ 	.word	0x000001e8
.L_6:


//--------------------- .nv.compat                --------------------------
	.section	.nv.compat,"",@"SHT_CUDA_COMPAT_INFO"
	.align	4
        /*0000*/ 	.byte	0x02, 0x09, 0x01, 0x00, 0x02, 0x02, 0x02, 0x00, 0x02, 0x05, 0x05, 0x00, 0x03, 0x07, 0x01, 0x01
        /*0010*/ 	.byte	0x02, 0x03, 0x00, 0x00, 0x02, 0x06, 0x01, 0x00, 0x04, 0x0b, 0x08, 0x00, 0x00, 0x00, 0x00, 0x00
        /*0020*/ 	.byte	0x00, 0x00, 0x00, 0x00


//--------------------- .nv.info.attn_fwd         --------------------------
	.section	.nv.info.attn_fwd,"",@"SHT_CUDA_INFO"
	.sectionflags	@""
	.align	4


	//----- nvinfo : EIATTR_CUDA_API_VERSION
	.align		4
        /*0000*/ 	.byte	0x04, 0x37
        /*0002*/ 	.short	(.L_8 - .L_7)
.L_7:
        /*0004*/ 	.word	0x00000082


	//----- nvinfo : EIATTR_KPARAM_INFO
	.align		4
.L_8:
        /*0008*/ 	.byte	0x04, 0x17
        /*000a*/ 	.short	(.L_10 - .L_9)
.L_9:
        /*000c*/ 	.word	0x00000000
        /*0010*/ 	.short	0x0019
        /*0012*/ 	.short	0x0080
        /*0014*/ 	.byte	0x00, 0xf4, 0x21, 0x00


	//----- nvinfo : EIATTR_KPARAM_INFO
	.align		4
.L_10:
        /*0018*/ 	.byte	0x04, 0x17
        /*001a*/ 	.short	(.L_12 - .L_11)
.L_11:
        /*001c*/ 	.word	0x00000000
        /*0020*/ 	.short	0x0018
        /*0022*/ 	.short	0x0078
        /*0024*/ 	.byte	0x00, 0xf4, 0x21, 0x00


	//----- nvinfo : EIATTR_KPARAM_INFO
	.align		4
.L_12:
        /*0028*/ 	.byte	0x04, 0x17
        /*002a*/ 	.short	(.L_14 - .L_13)
.L_13:
        /*002c*/ 	.word	0x00000000
        /*0030*/ 	.short	0x0017
        /*0032*/ 	.short	0x0070
        /*0034*/ 	.byte	0x00, 0xf0, 0x11, 0x00


	//----- nvinfo : EIATTR_KPARAM_INFO
	.align		4
.L_14:
        /*0038*/ 	.byte	0x04, 0x17
        /*003a*/ 	.short	(.L_16 - .L_15)
.L_15:
        /*003c*/ 	.word	0x00000000
        /*0040*/ 	.short	0x0016
        /*0042*/ 	.short	0x006c
        /*0044*/ 	.byte	0x00, 0xf0, 0x11, 0x00


	//----- nvinfo : EIATTR_KPARAM_INFO
	.align		4
.L_16:
        /*0048*/ 	.byte	0x04, 0x17
        /*004a*/ 	.short	(.L_18 - .L_17)
.L_17:
        /*004c*/ 	.word	0x00000000
        /*0050*/ 	.short	0x0015
        /*0052*/ 	.short	0x0068
        /*0054*/ 	.byte	0x00, 0xf0, 0x11, 0x00


	//----- nvinfo : EIATTR_KPARAM_INFO
	.align		4
.L_18:
        /*0058*/ 	.byte	0x04, 0x17
        /*005a*/ 	.short	(.L_20 - .L_19)
.L_19:
        /*005c*/ 	.word	0x00000000
        /*0060*/ 	.short	0x0014
        /*0062*/ 	.short	0x0064
        /*0064*/ 	.byte	0x00, 0xf0, 0x11, 0x00


	//----- nvinfo : EIATTR_KPARAM_INFO
	.align		4
.L_20:
        /*0068*/ 	.byte	0x04, 0x17
        /*006a*/ 	.short	(.L_22 - .L_21)
.L_21:
        /*006c*/ 	.word	0x00000000
        /*0070*/ 	.short	0x0013
        /*0072*/ 	.short	0x0060
        /*0074*/ 	.byte	0x00, 0xf0, 0x11, 0x00


	//----- nvinfo : EIATTR_KPARAM_INFO
	.align		4
.L_22:
        /*0078*/ 	.byte	0x04, 0x17
        /*007a*/ 	.short	(.L_24 - .L_23)
.L_23:
        /*007c*/ 	.word	0x00000000
        /*0080*/ 	.short	0x0012
        /*0082*/ 	.short	0x005c
        /*0084*/ 	.byte	0x00, 0xf0, 0x11, 0x00


	//----- nvinfo : EIATTR_KPARAM_INFO
	.align		4
.L_24:
        /*0088*/ 	.byte	0x04, 0x17
        /*008a*/ 	.short	(.L_26 - .L_25)
.L_25:
        /*008c*/ 	.word	0x00000000
        /*0090*/ 	.short	0x0011
        /*0092*/ 	.short	0x0058
        /*0094*/ 	.byte	0x00, 0xf0, 0x11, 0x00


	//----- nvinfo : EIATTR_KPARAM_INFO
	.align		4
.L_26:
        /*0098*/ 	.byte	0x04, 0x17
        /*009a*/ 	.short	(.L_28 - .L_27)
.L_27:
        /*009c*/ 	.word	0x00000000
        /*00a0*/ 	.short	0x0010
        /*00a2*/ 	.short	0x0054
        /*00a4*/ 	.byte	0x00, 0xf0, 0x11, 0x00


	//----- nvinfo : EIATTR_KPARAM_INFO
	.align		4
.L_28:
        /*00a8*/ 	.byte	0x04, 0x17
        /*00aa*/ 	.short	(.L_30 - .L_29)
.L_29:
        /*00ac*/ 	.word	0x00000000
        /*00b0*/ 	.short	0x000f
        /*00b2*/ 	.short	0x0050
        /*00b4*/ 	.byte	0x00, 0xf0, 0x11, 0x00


	//----- nvinfo : EIATTR_KPARAM_INFO
	.align		4
.L_30:
        /*00b8*/ 	.byte	0x04, 0x17
        /*00ba*/ 	.short	(.L_32 - .L_31)
.L_31:
        /*00bc*/ 	.word	0x00000000
        /*00c0*/ 	.short	0x000e
        /*00c2*/ 	.short	0x004c
        /*00c4*/ 	.byte	0x00, 0xf0, 0x11, 0x00


	//----- nvinfo : EIATTR_KPARAM_INFO
	.align		4
.L_32:
        /*00c8*/ 	.byte	0x04, 0x17
        /*00ca*/ 	.short	(.L_34 - .L_33)
.L_33:
        /*00cc*/ 	.word	0x00000000
        /*00d0*/ 	.short	0x000d
        /*00d2*/ 	.short	0x0048
        /*00d4*/ 	.byte	0x00, 0xf0, 0x11, 0x00


	//----- nvinfo : EIATTR_KPARAM_INFO
	.align		4
.L_34:
        /*00d8*/ 	.byte	0x04, 0x17
        /*00da*/ 	.short	(.L_36 - .L_35)
.L_35:
        /*00dc*/ 	.word	0x00000000
        /*00e0*/ 	.short	0x000c
        /*00e2*/ 	.short	0x0044
        /*00e4*/ 	.byte	0x00, 0xf0, 0x11, 0x00


	//----- nvinfo : EIATTR_KPARAM_INFO
	.align		4
.L_36:
        /*00e8*/ 	.byte	0x04, 0x17
        /*00ea*/ 	.short	(.L_38 - .L_37)
.L_37:
        /*00ec*/ 	.word	0x00000000
        /*00f0*/ 	.short	0x000b
        /*00f2*/ 	.short	0x0040
        /*00f4*/ 	.byte	0x00, 0xf0, 0x11, 0x00


	//----- nvinfo : EIATTR_KPARAM_INFO
	.align		4
.L_38:
        /*00f8*/ 	.byte	0x04, 0x17
        /*00fa*/ 	.short	(.L_40 - .L_39)
.L_39:
        /*00fc*/ 	.word	0x00000000
        /*0100*/ 	.short	0x000a
        /*0102*/ 	.short	0x003c
        /*0104*/ 	.byte	0x00, 0xf0, 0x11, 0x00


	//----- nvinfo : EIATTR_KPARAM_INFO
	.align		4
.L_40:
        /*0108*/ 	.byte	0x04, 0x17
        /*010a*/ 	.short	(.L_42 - .L_41)
.L_41:
        /*010c*/ 	.word	0x00000000
        /*0110*/ 	.short	0x0009
        /*0112*/ 	.short	0x0038
        /*0114*/ 	.byte	0x00, 0xf0, 0x11, 0x00


	//----- nvinfo : EIATTR_KPARAM_INFO
	.align		4
.L_42:
        /*0118*/ 	.byte	0x04, 0x17
        /*011a*/ 	.short	(.L_44 - .L_43)
.L_43:
        /*011c*/ 	.word	0x00000000
        /*0120*/ 	.short	0x0008
        /*0122*/ 	.short	0x0034
        /*0124*/ 	.byte	0x00, 0xf0, 0x11, 0x00


	//----- nvinfo : EIATTR_KPARAM_INFO
	.align		4
.L_44:
        /*0128*/ 	.byte	0x04, 0x17
        /*012a*/ 	.short	(.L_46 - .L_45)
.L_45:
        /*012c*/ 	.word	0x00000000
        /*0130*/ 	.short	0x0007
        /*0132*/ 	.short	0x0030
        /*0134*/ 	.byte	0x00, 0xf0, 0x11, 0x00


	//----- nvinfo : EIATTR_KPARAM_INFO
	.align		4
.L_46:
        /*0138*/ 	.byte	0x04, 0x17
        /*013a*/ 	.short	(.L_48 - .L_47)
.L_47:
        /*013c*/ 	.word	0x00000000
        /*0140*/ 	.short	0x0006
        /*0142*/ 	.short	0x002c
        /*0144*/ 	.byte	0x00, 0xf0, 0x11, 0x00


	//----- nvinfo : EIATTR_KPARAM_INFO
	.align		4
.L_48:
        /*0148*/ 	.byte	0x04, 0x17
        /*014a*/ 	.short	(.L_50 - .L_49)
.L_49:
        /*014c*/ 	.word	0x00000000
        /*0150*/ 	.short	0x0005
        /*0152*/ 	.short	0x0028
        /*0154*/ 	.byte	0x00, 0xf0, 0x11, 0x00


	//----- nvinfo : EIATTR_KPARAM_INFO
	.align		4
.L_50:
        /*0158*/ 	.byte	0x04, 0x17
        /*015a*/ 	.short	(.L_52 - .L_51)
.L_51:
        /*015c*/ 	.word	0x00000000
        /*0160*/ 	.short	0x0004
        /*0162*/ 	.short	0x0020
        /*0164*/ 	.byte	0x00, 0xf4, 0x21, 0x00


	//----- nvinfo : EIATTR_KPARAM_INFO
	.align		4
.L_52:
        /*0168*/ 	.byte	0x04, 0x17
        /*016a*/ 	.short	(.L_54 - .L_53)
.L_53:
        /*016c*/ 	.word	0x00000000
        /*0170*/ 	.short	0x0003
        /*0172*/ 	.short	0x0018
        /*0174*/ 	.byte	0x00, 0xf4, 0x21, 0x00


	//----- nvinfo : EIATTR_KPARAM_INFO
	.align		4
.L_54:
        /*0178*/ 	.byte	0x04, 0x17
        /*017a*/ 	.short	(.L_56 - .L_55)
.L_55:
        /*017c*/ 	.word	0x00000000
        /*0180*/ 	.short	0x0002
        /*0182*/ 	.short	0x0010
        /*0184*/ 	.byte	0x00, 0xf4, 0x21, 0x00


	//----- nvinfo : EIATTR_KPARAM_INFO
	.align		4
.L_56:
        /*0188*/ 	.byte	0x04, 0x17
        /*018a*/ 	.short	(.L_58 - .L_57)
.L_57:
        /*018c*/ 	.word	0x00000000
        /*0190*/ 	.short	0x0001
        /*0192*/ 	.short	0x0008
        /*0194*/ 	.byte	0x00, 0xf4, 0x21, 0x00


	//----- nvinfo : EIATTR_KPARAM_INFO
	.align		4
.L_58:
        /*0198*/ 	.byte	0x04, 0x17
        /*019a*/ 	.short	(.L_60 - .L_59)
.L_59:
        /*019c*/ 	.word	0x00000000
        /*01a0*/ 	.short	0x0000
        /*01a2*/ 	.short	0x0000
        /*01a4*/ 	.byte	0x00, 0xf4, 0x21, 0x00


	//----- nvinfo : EIATTR_SPARSE_MMA_MASK
	.align		4
.L_60:
        /*01a8*/ 	.byte	0x03, 0x50
        /*01aa*/ 	.short	0x0000


	//----- nvinfo : EIATTR_MAXREG_COUNT
	.align		4
        /*01ac*/ 	.byte	0x03, 0x1b
        /*01ae*/ 	.short	0x00ff


	//----- nvinfo : EIATTR_NUM_BARRIERS
	.align		4
        /*01b0*/ 	.byte	0x02, 0x4c
        /*01b2*/ 	.byte	0x01
	.zero		1


	//----- nvinfo : EIATTR_ANNOTATIONS
	.align		4
        /*01b4*/ 	.byte	0x04, 0x55
        /*01b6*/ 	.short	(.L_62 - .L_61)


	//   ....[0]....
.L_61:
        /*01b8*/ 	.word	0x00000001
        /*01bc*/ 	.byte	0x30, 0x15, 0x00, 0x00, 0x01, 0x00, 0x00, 0x00, 0x70, 0x15, 0x00, 0x00, 0x01, 0x00, 0x00, 0x00
        /* <DEDUP_REMOVED lines=120> */
        /*094c*/ 	.byte	0xc0, 0x6e, 0x00, 0x00, 0x01, 0x00, 0x00, 0x00, 0xa0, 0x71, 0x00, 0x00


	//----- nvinfo : EIATTR_MERCURY_ISA_VERSION
	.align		4
.L_62:
        /*0958*/ 	.byte	0x03, 0x5f
        /*095a*/ 	.short	0x0101


	//----- nvinfo : EIATTR_COOP_GROUP_MASK_REGIDS
	.align		4
        /*095c*/ 	.byte	0x04, 0x29
        /*095e*/ 	.short	(.L_64 - .L_63)


	//   ....[0]....
.L_63:
        /*0960*/ 	.word	0xffffffff


	//   ....[1]....
        /*0964*/ 	.word	0xffffffff


	//   ....[2]....
        /*0968*/ 	.word	0xffffffff


	//   ....[3]....
        /*096c*/ 	.word	0xffffffff


	//   ....[4]....
        /*0970*/ 	.word	0xffffffff


	//   ....[5]....
        /*0974*/ 	.word	0xffffffff


	//   ....[6]....
        /*0978*/ 	.word	0xffffffff


	//   ....[7]....
        /*097c*/ 	.word	0xffffffff


	//   ....[8]....
        /*0980*/ 	.word	0xffffffff


	//   ....[9]....
        /*0984*/ 	.word	0xffffffff


	//   ....[10]....
        /*0988*/ 	.word	0xffffffff


	//   ....[11]....
        /*098c*/ 	.word	0xffffffff


	//   ....[12]....
        /*0990*/ 	.word	0xffffffff


	//   ....[13]....
        /*0994*/ 	.word	0xffffffff


	//   ....[14]....
        /*0998*/ 	.word	0xffffffff


	//   ....[15]....
        /*099c*/ 	.word	0xffffffff


	//   ....[16]....
        /*09a0*/ 	.word	0xffffffff


	//   ....[17]....
        /*09a4*/ 	.word	0xffffffff


	//   ....[18]....
        /*09a8*/ 	.word	0xffffffff


	//   ....[19]....
        /*09ac*/ 	.word	0xffffffff


	//   ....[20]....
        /*09b0*/ 	.word	0xffffffff


	//   ....[21]....
        /*09b4*/ 	.word	0xffffffff


	//----- nvinfo : EIATTR_COOP_GROUP_INSTR_OFFSETS
	.align		4
.L_64:
        /*09b8*/ 	.byte	0x04, 0x28
        /*09ba*/ 	.short	(.L_66 - .L_65)


	//   ....[0]....
.L_65:
        /*09bc*/ 	.word	0x000055d0


	//   ....[1]....
        /*09c0*/ 	.word	0x000055e0


	//   ....[2]....
        /*09c4*/ 	.word	0x000055f0


	//   ....[3]....
        /*09c8*/ 	.word	0x00005600


	//   ....[4]....
        /*09cc*/ 	.word	0x00005660


	//   ....[5]....
        /*09d0*/ 	.word	0x00005670


	//   ....[6]....
        /*09d4*/ 	.word	0x00005680


	//   ....[7]....
        /*09d8*/ 	.word	0x00005690


	//   ....[8]....
        /*09dc*/ 	.word	0x000057c0


	//   ....[9]....
        /*09e0*/ 	.word	0x000057e0


	//   ....[10]....
        /*09e4*/ 	.word	0x00005800


	//   ....[11]....
        /*09e8*/ 	.word	0x00005a70


	//   ....[12]....
        /*09ec*/ 	.word	0x00005a90


	//   ....[13]....
        /*09f0*/ 	.word	0x00005aa0


	//   ....[14]....
        /*09f4*/ 	.word	0x00005ab0


	//   ....[15]....
        /*09f8*/ 	.word	0x00005b00


	//   ....[16]....
        /*09fc*/ 	.word	0x00005b10


	//   ....[17]....
        /*0a00*/ 	.word	0x00005b20


	//   ....[18]....
        /*0a04*/ 	.word	0x00005b30


	//   ....[19]....
        /*0a08*/ 	.word	0x00005bf0


	//   ....[20]....
        /*0a0c*/ 	.word	0x00005c10


	//   ....[21]....
        /*0a10*/ 	.word	0x00005c30


	//----- nvinfo : EIATTR_EXIT_INSTR_OFFSETS
	.align		4
.L_66:
        /*0a14*/ 	.byte	0x04, 0x1c
        /*0a16*/ 	.short	(.L_68 - .L_67)


	//   ....[0]....
.L_67:
        /*0a18*/ 	.word	0x0000a870


	//   ....[1]....
        /*0a1c*/ 	.word	0x0000a8a0


	//----- nvinfo : EIATTR_REQNTID
	.align		4
.L_68:
        /*0a20*/ 	.byte	0x04, 0x10
        /*0a22*/ 	.short	(.L_70 - .L_69)
.L_69:
        /*0a24*/ 	.word	0x00000100
        /*0a28*/ 	.word	0x00000001
        /*0a2c*/ 	.word	0x00000001


	//----- nvinfo : EIATTR_CBANK_PARAM_SIZE
	.align		4
.L_70:
        /*0a30*/ 	.byte	0x03, 0x19
        /*0a32*/ 	.short	0x0088


	//----- nvinfo : EIATTR_PARAM_CBANK
	.align		4
        /*0a34*/ 	.byte	0x04, 0x0a
        /*0a36*/ 	.short	(.L_72 - .L_71)
	.align		4
.L_71:
        /*0a38*/ 	.word	index@(.nv.constant0.attn_fwd)
        /*0a3c*/ 	.short	0x0210
        /*0a3e*/ 	.short	0x0088


	//----- nvinfo : EIATTR_SW_WAR
	.align		4
.L_72:
        /*0a40*/ 	.byte	0x04, 0x36
        /*0a42*/ 	.short	(.L_74 - .L_73)
.L_73:
        /*0a44*/ 	.word	0x00000008
.L_74:


//--------------------- .nv.callgraph             --------------------------
	.section	.nv.callgraph,"",@"SHT_CUDA_CALLGRAPH"
	.align	4
	.sectionentsize	8
	.align		4
        /*0000*/ 	.word	0x00000000
	.align		4
        /*0004*/ 	.word	0xffffffff
	.align		4
        /*0008*/ 	.word	0x00000000
	.align		4
        /*000c*/ 	.word	0xfffffffe
	.align		4
        /*0010*/ 	.word	0x00000000
	.align		4
        /*0014*/ 	.word	0xfffffffd
	.align		4
        /*0018*/ 	.word	0x00000000
	.align		4
        /*001c*/ 	.word	0xfffffffc


//--------------------- .nv.constant4             --------------------------
	.section	.nv.constant4,"a",@progbits
	.align	8
	.align		8
.nv.constant4:
        /*0000*/ 	.dword	_$_str


//--------------------- .text.attn_fwd            --------------------------
	.section	.text.attn_fwd,"ax",@progbits
	.align	128
        .global         attn_fwd
        .type           attn_fwd,@function
        .size           attn_fwd,(.L_x_3 - attn_fwd)
        .other          attn_fwd,@"STO_CUDA_ENTRY STV_DEFAULT"
attn_fwd:
.text.attn_fwd:
[----:B------:R-:W0:Y:S01]  /*0000*/  LDC R1, c[0x0][0x28] ;  /* 0x00000a00ff017b82 */ /* 0x000e220000000800 */
[----:B------:R-:W1:Y:S07]  /*0010*/  S2R R46, SR_TID.X ;  /* 0x00000000002e7919 */ /* 0x000e6e0000002100 */
[----:B------:R-:W2:Y:S01]  /*0020*/  S2UR UR8, SR_CTAID.Y ;  /* 0x00000000000879c3 */ /* 0x000ea20000002600 */
[----:B------:R-:W-:Y:S01]  /*0030*/  ULDC.64 UR4, c[0x0][0x240] ;  /* 0x0000900000047ab9 */ /* 0x000fe20000000a00 */
[----:B------:R-:W-:Y:S01]  /*0040*/  ULDC.64 UR10, c[0x0][0x208] ;  /* 0x00008200000a7ab9 */ /* 0x000fe20000000a00 */
[----:B------:R-:W3:Y:S01]  /*0050*/  S2R R3, SR_CTAID.X ;  /* 0x0000000000037919 */ /* 0x000ee20000002500 */
[----:B0-----:R-:W-:-:S04]  /*0060*/  VIADD R1, R1, 0xfffffe18 ;  /* 0xfffffe1801017836 */ /* 0x001fc80000000000 */
[----:B------:R-:W0:Y:S08]  /*0070*/  LDC R45, c[0x0][0x248] ;  /* 0x00009200ff2d7b82 */ /* 0x000e300000000800 */
[----:B------:R-:W4:Y:S01]  /*0080*/  LDC.64 R42, c[0x0][0x210] ;  /* 0x00008400ff2a7b82 */ /* 0x000f220000000a00 */
[----:B--2---:R-:W-:Y:S01]  /*0090*/  UIMAD UR4, UR8, UR4, URZ ;  /* 0x00000004080472a4 */ /* 0x004fe2000f8e023f */
[----:B-1----:R-:W-:-:S05]  /*00a0*/  LOP3.LUT R0, R46, 0x1f, RZ, 0xc0, !PT ;  /* 0x0000001f2e007812 */ /* 0x002fca00078ec0ff */
[----:B---3--:R-:W-:Y:S01]  /*00b0*/  IMAD R2, R3, 0x20, R0 ;  /* 0x0000002003027824 */ /* 0x008fe200078e0200 */
[----:B------:R-:W-:-:S03]  /*00c0*/  SHF.R.U32.HI R0, RZ, 0x5, R46 ;  /* 0x00000005ff007819 */ /* 0x000fc6000001162e */
[----:B------:R-:W-:Y:S01]  /*00d0*/  IMAD R3, R2, UR5, RZ ;  /* 0x0000000502037c24 */ /* 0x000fe2000f8e02ff */
[----:B------:R-:W-:Y:S01]  /*00e0*/  SGXT.U32 R0, R0, 0x3 ;  /* 0x000000030000781a */ /* 0x000fe20000000000 */
[----:B------:R-:W-:-:S03]  /*00f0*/  USHF.R.S32.HI UR5, URZ, 0x1f, UR4 ;  /* 0x0000001f3f057899 */ /* 0x000fc60008011404 */
[----:B----4-:R-:W-:Y:S01]  /*0100*/  IADD3 R41, P0, P1, R3, UR4, R42 ;  /* 0x0000000403297c10 */ /* 0x010fe2000f91e02a */
[----:B0-----:R-:W-:Y:S01]  /*0110*/  IMAD R0, R0, R45, RZ ;  /* 0x0000002d00007224 */ /* 0x001fe200078e02ff */
[----:B------:R-:W-:-:S03]  /*0120*/  SHF.R.S32.HI R2, RZ, 0x1f, R3 ;  /* 0x0000001fff027819 */ /* 0x000fc60000011403 */
[C---:B------:R-:W-:Y:S01]  /*0130*/  IMAD R5, R45.reuse, 0x8, R0 ;  /* 0x000000082d057824 */ /* 0x040fe200078e0200 */
[----:B------:R-:W-:Y:S02]  /*0140*/  IADD3.X R43, R2, UR5, R43, P0, P1 ;  /* 0x00000005022b7c10 */ /* 0x000fe400087e242b */
[CC--:B------:R-:W-:Y:S01]  /*0150*/  IADD3 R2, P0, R0.reuse, R41.reuse, RZ ;  /* 0x0000002900027210 */ /* 0x0c0fe20007f1e0ff */
[----:B------:R-:W-:Y:S01]  /*0160*/  IMAD R7, R45, 0x8, R5 ;  /* 0x000000082d077824 */ /* 0x000fe200078e0205 */
[----:B------:R-:W-:Y:S02]  /*0170*/  IADD3 R4, P1, R5, R41, RZ ;  /* 0x0000002905047210 */ /* 0x000fe40007f3e0ff */
[----:B------:R-:W-:Y:S01]  /*0180*/  LEA.HI.X.SX32 R3, R0, R43, 0x1, P0 ;  /* 0x0000002b00037211 */ /* 0x000fe200000f0eff */
[----:B------:R-:W-:Y:S01]  /*0190*/  IMAD R0, R45, 0x8, R7 ;  /* 0x000000082d007824 */ /* 0x000fe200078e0207 */
[----:B------:R-:W-:Y:S02]  /*01a0*/  IADD3 R6, P0, R7, R41, RZ ;  /* 0x0000002907067210 */ /* 0x000fe40007f1e0ff */
[-C--:B------:R-:W-:Y:S01]  /*01b0*/  LEA.HI.X.SX32 R5, R5, R43.reuse, 0x1, P1 ;  /* 0x0000002b05057211 */ /* 0x080fe200008f0eff */
[----:B------:R0:W2:Y:S01]  /*01c0*/  LDG.E.U8 R15, desc[UR10][R2.64] ;  /* 0x0000000a020f7981 */ /* 0x0000a2000c1e1100 */
[----:B------:R-:W-:Y:S01]  /*01d0*/  LEA.HI.X.SX32 R7, R7, R43, 0x1, P0 ;  /* 0x0000002b07077211 */ /* 0x000fe200000f0eff */
[C---:B------:R-:W-:Y:S01]  /*01e0*/  IMAD R11, R45.reuse, 0x8, R0 ;  /* 0x000000082d0b7824 */ /* 0x040fe200078e0200 */
[C---:B------:R-:W-:Y:S01]  /*01f0*/  IADD3 R8, P0, R0.reuse, R41, RZ ;  /* 0x0000002900087210 */ /* 0x040fe20007f1e0ff */
[----:B------:R1:W2:Y:S03]  /*0200*/  LDG.E.U8 R16, desc[UR10][R4.64] ;  /* 0x0000000a04107981 */ /* 0x0002a6000c1e1100 */
[----:B------:R-:W-:Y:S01]  /*0210*/  LEA.HI.X.SX32 R9, R0, R43, 0x1, P0 ;  /* 0x0000002b00097211 */ /* 0x000fe200000f0eff */
[----:B------:R-:W-:Y:S01]  /*0220*/  IMAD R0, R45, 0x8, R11 ;  /* 0x000000082d007824 */ /* 0x000fe200078e020b */
[----:B------:R-:W-:Y:S01]  /*0230*/  IADD3 R10, P0, R11, R41, RZ ;  /* 0x000000290b0a7210 */ /* 0x000fe20007f1e0ff */
[----:B------:R-:W3:Y:S02]  /*0240*/  LDG.E.U8 R17, desc[UR10][R6.64] ;  /* 0x0000000a06117981 */ /* 0x000ee4000c1e1100 */
[----:B------:R-:W-:Y:S01]  /*0250*/  IMAD R13, R45, 0x8, R0 ;  /* 0x000000082d0d7824 */ /* 0x000fe200078e0200 */
[----:B------:R-:W-:Y:S01]  /*0260*/  LEA.HI.X.SX32 R11, R11, R43, 0x1, P0 ;  /* 0x0000002b0b0b7211 */ /* 0x000fe200000f0eff */
[----:B------:R4:W3:Y:S01]  /*0270*/  LDG.E.U8 R18, desc[UR10][R8.64] ;  /* 0x0000000a08127981 */ /* 0x0008e2000c1e1100 */
[CC--:B0-----:R-:W-:Y:S01]  /*0280*/  IADD3 R2, P0, R0.reuse, R41.reuse, RZ ;  /* 0x0000002900027210 */ /* 0x0c1fe20007f1e0ff */
[----:B------:R-:W-:Y:S01]  /*0290*/  IMAD R14, R45, 0x8, R13 ;  /* 0x000000082d0e7824 */ /* 0x000fe200078e020d */
[----:B------:R-:W-:Y:S01]  /*02a0*/  IADD3 R12, P1, R13, R41, RZ ;  /* 0x000000290d0c7210 */ /* 0x000fe20007f3e0ff */
[----:B------:R0:W5:Y:S01]  /*02b0*/  LDG.E.U8 R19, desc[UR10][R10.64] ;  /* 0x0000000a0a137981 */ /* 0x000162000c1e1100 */
[----:B------:R-:W-:Y:S01]  /*02c0*/  LEA.HI.X.SX32 R3, R0, R43, 0x1, P0 ;  /* 0x0000002b00037211 */ /* 0x000fe200000f0eff */
[----:B------:R-:W-:Y:S01]  /*02d0*/  IMAD R0, R45, 0x8, R14 ;  /* 0x000000082d007824 */ /* 0x000fe200078e020e */
[----:B-1----:R-:W-:-:S02]  /*02e0*/  IADD3 R4, P0, R14, R41, RZ ;  /* 0x000000290e047210 */ /* 0x002fc40007f1e0ff */
[-C--:B------:R-:W-:Y:S01]  /*02f0*/  LEA.HI.X.SX32 R13, R13, R43.reuse, 0x1, P1 ;  /* 0x0000002b0d0d7211 */ /* 0x080fe200008f0eff */
[----:B------:R1:W5:Y:S01]  /*0300*/  LDG.E.U8 R20, desc[UR10][R2.64] ;  /* 0x0000000a02147981 */ /* 0x000362000c1e1100 */
[----:B------:R-:W-:Y:S01]  /*0310*/  LEA.HI.X.SX32 R5, R14, R43, 0x1, P0 ;  /* 0x0000002b0e057211 */ /* 0x000fe200000f0eff */
[C---:B----4-:R-:W-:Y:S01]  /*0320*/  IMAD R9, R45.reuse, 0x8, R0 ;  /* 0x000000082d097824 */ /* 0x050fe200078e0200 */
[C---:B------:R-:W-:Y:S01]  /*0330*/  IADD3 R6, P0, R0.reuse, R41, RZ ;  /* 0x0000002900067210 */ /* 0x040fe20007f1e0ff */
[----:B------:R4:W3:Y:S03]  /*0340*/  LDG.E.U8 R21, desc[UR10][R12.64] ;  /* 0x0000000a0c157981 */ /* 0x0008e6000c1e1100 */
[----:B------:R-:W-:Y:S01]  /*0350*/  LEA.HI.X.SX32 R7, R0, R43, 0x1, P0 ;  /* 0x0000002b00077211 */ /* 0x000fe200000f0eff */
[----:B------:R-:W-:Y:S01]  /*0360*/  IMAD R0, R45, 0x8, R9 ;  /* 0x000000082d007824 */ /* 0x000fe200078e0209 */
[-C--:B------:R-:W-:Y:S01]  /*0370*/  IADD3 R8, P0, R9, R41.reuse, RZ ;  /* 0x0000002909087210 */ /* 0x080fe20007f1e0ff */
[----:B------:R4:W3:Y:S02]  /*0380*/  LDG.E.U8 R22, desc[UR10][R4.64] ;  /* 0x0000000a04167981 */ /* 0x0008e4000c1e1100 */
[----:B------:R-:W-:Y:S01]  /*0390*/  IMAD R14, R45, 0x8, R0 ;  /* 0x000000082d0e7824 */ /* 0x000fe200078e0200 */
[----:B0-----:R-:W-:Y:S01]  /*03a0*/  IADD3 R10, P1, R0, R41, RZ ;  /* 0x00000029000a7210 */ /* 0x001fe20007f3e0ff */
[----:B------:R0:W5:Y:S01]  /*03b0*/  LDG.E.U8 R23, desc[UR10][R6.64] ;  /* 0x0000000a06177981 */ /* 0x000162000c1e1100 */
[----:B------:R-:W-:-:S02]  /*03c0*/  LEA.HI.X.SX32 R9, R9, R43, 0x1, P0 ;  /* 0x0000002b09097211 */ /* 0x000fc400000f0eff */
[----:B------:R-:W-:Y:S01]  /*03d0*/  LEA.HI.X.SX32 R11, R0, R43, 0x1, P1 ;  /* 0x0000002b000b7211 */ /* 0x000fe200008f0eff */
[C---:B------:R-:W-:Y:S01]  /*03e0*/  IMAD R0, R45.reuse, 0x8, R14 ;  /* 0x000000082d007824 */ /* 0x040fe200078e020e */
[C---:B-1----:R-:W-:Y:S01]  /*03f0*/  IADD3 R2, P0, R14.reuse, R41, RZ ;  /* 0x000000290e027210 */ /* 0x042fe20007f1e0ff */
[----:B------:R1:W5:Y:S03]  /*0400*/  LDG.E.U8 R24, desc[UR10][R8.64] ;  /* 0x0000000a08187981 */ /* 0x000366000c1e1100 */
[----:B------:R-:W-:Y:S01]  /*0410*/  LEA.HI.X.SX32 R3, R14, R43, 0x1, P0 ;  /* 0x0000002b0e037211 */ /* 0x000fe200000f0eff */
[C---:B----4-:R-:W-:Y:S01]  /*0420*/  IMAD R13, R45.reuse, 0x8, R0 ;  /* 0x000000082d0d7824 */ /* 0x050fe200078e0200 */
[C---:B------:R-:W-:Y:S01]  /*0430*/  IADD3 R4, P0, R0.reuse, R41, RZ ;  /* 0x0000002900047210 */ /* 0x040fe20007f1e0ff */
[----:B------:R4:W5:Y:S03]  /*0440*/  LDG.E.U8 R25, desc[UR10][R10.64] ;  /* 0x0000000a0a197981 */ /* 0x000966000c1e1100 */
[----:B------:R-:W-:Y:S01]  /*0450*/  LEA.HI.X.SX32 R5, R0, R43, 0x1, P0 ;  /* 0x0000002b00057211 */ /* 0x000fe200000f0eff */
[----:B------:R-:W-:Y:S01]  /*0460*/  IMAD R0, R45, 0x8, R13 ;  /* 0x000000082d007824 */ /* 0x000fe200078e020d */
[-C--:B0-----:R-:W-:Y:S01]  /*0470*/  IADD3 R6, P0, R13, R41.reuse, RZ ;  /* 0x000000290d067210 */ /* 0x081fe20007f1e0ff */
[----:B------:R0:W5:Y:S02]  /*0480*/  LDG.E.U8 R26, desc[UR10][R2.64] ;  /* 0x0000000a021a7981 */ /* 0x000164000c1e1100 */
[----:B------:R-:W-:Y:S01]  /*0490*/  IMAD R14, R45, 0x8, R0 ;  /* 0x000000082d0e7824 */ /* 0x000fe200078e0200 */
[----:B------:R-:W-:Y:S01]  /*04a0*/  IADD3 R12, P1, R0, R41, RZ ;  /* 0x00000029000c7210 */ /* 0x000fe20007f3e0ff */
        /* <DEDUP_REMOVED lines=8> */
[C---:B0-----:R-:W-:Y:S01]  /*0530*/  IADD3 R2, P0, R0.reuse, R41, RZ ;  /* 0x0000002900027210 */ /* 0x041fe20007f1e0ff */
[----:B------:R0:W4:Y:S03]  /*0540*/  LDG.E.U8 R29, desc[UR10][R12.64] ;  /* 0x0000000a0c1d7981 */ /* 0x000126000c1e1100 */
[----:B------:R-:W-:Y:S01]  /*0550*/  LEA.HI.X.SX32 R3, R0, R43, 0x1, P0 ;  /* 0x0000002b00037211 */ /* 0x000fe200000f0eff */
[----:B------:R-:W-:Y:S01]  /*0560*/  IMAD R0, R45, 0x8, R11 ;  /* 0x000000082d007824 */ /* 0x000fe200078e020b */
[-C--:B------:R-:W-:Y:S01]  /*0570*/  IADD3 R4, P0, R11, R41.reuse, RZ ;  /* 0x000000290b047210 */ /* 0x080fe20007f1e0ff */
[----:B------:R0:W4:Y:S02]  /*0580*/  LDG.E.U8 R30, desc[UR10][R8.64] ;  /* 0x0000000a081e7981 */ /* 0x000124000c1e1100 */
[----:B------:R-:W-:Y:S01]  /*0590*/  IMAD R14, R45, 0x8, R0 ;  /* 0x000000082d0e7824 */ /* 0x000fe200078e0200 */
[----:B------:R-:W-:Y:S01]  /*05a0*/  IADD3 R10, P1, R0, R41, RZ ;  /* 0x00000029000a7210 */ /* 0x000fe20007f3e0ff */
[----:B------:R0:W4:Y:S01]  /*05b0*/  LDG.E.U8 R31, desc[UR10][R2.64] ;  /* 0x0000000a021f7981 */ /* 0x000122000c1e1100 */
[----:B------:R-:W-:-:S02]  /*05c0*/  LEA.HI.X.SX32 R5, R11, R43, 0x1, P0 ;  /* 0x0000002b0b057211 */ /* 0x000fc400000f0eff */
[----:B------:R-:W-:Y:S01]  /*05d0*/  LEA.HI.X.SX32 R11, R0, R43, 0x1, P1 ;  /* 0x0000002b000b7211 */ /* 0x000fe200008f0eff */
[C---:B------:R-:W-:Y:S01]  /*05e0*/  IMAD R0, R45.reuse, 0x8, R14 ;  /* 0x000000082d007824 */ /* 0x040fe200078e020e */
[C---:B-1----:R-:W-:Y:S01]  /*05f0*/  IADD3 R6, P0, R14.reuse, R41, RZ ;  /* 0x000000290e067210 */ /* 0x042fe20007f1e0ff */
[----:B------:R1:W4:Y:S03]  /*0600*/  LDG.E.U8 R32, desc[UR10][R4.64] ;  /* 0x0000000a04207981 */ /* 0x000326000c1e1100 */
[----:B------:R-:W-:Y:S01]  /*0610*/  LEA.HI.X.SX32 R7, R14, R43, 0x1, P0 ;  /* 0x0000002b0e077211 */ /* 0x000fe200000f0eff */
[C---:B0-----:R-:W-:Y:S01]  /*0620*/  IMAD R13, R45.reuse, 0x8, R0 ;  /* 0x000000082d0d7824 */ /* 0x041fe200078e0200 */
[C---:B------:R-:W-:Y:S01]  /*0630*/  IADD3 R8, P0, R0.reuse, R41, RZ ;  /* 0x0000002900087210 */ /* 0x040fe20007f1e0ff */
        /* <DEDUP_REMOVED lines=28> */
[----:B------:R1:W4:Y:S02]  /*0800*/  LDG.E.U8 R40, desc[UR10][R8.64] ;  /* 0x0000000a08287981 */ /* 0x000324000c1e1100 */
[C---:B0-----:R-:W-:Y:S01]  /*0810*/  IMAD R13, R45.reuse, 0x8, R0 ;  /* 0x000000082d0d7824 */ /* 0x041fe200078e0200 */
[----:B------:R-:W-:Y:S01]  /*0820*/  LEA.HI.X.SX32 R3, R14, R43, 0x1, P0 ;  /* 0x0000002b0e037211 */ /* 0x000fe200000f0eff */
[----:B------:R-:W4:Y:S01]  /*0830*/  LDG.E.U8 R10, desc[UR10][R10.64] ;  /* 0x0000000a0a0a7981 */ /* 0x000f22000c1e1100 */
[----:B------:R-:W-:Y:S01]  /*0840*/  IADD3 R4, P0, R0, R41, RZ ;  /* 0x0000002900047210 */ /* 0x000fe20007f1e0ff */
[----:B------:R-:W-:-:S03]  /*0850*/  IMAD R14, R45, 0x8, R13 ;  /* 0x000000082d0e7824 */ /* 0x000fc600078e020d */
[----:B------:R-:W-:Y:S01]  /*0860*/  LEA.HI.X.SX32 R5, R0, R43, 0x1, P0 ;  /* 0x0000002b00057211 */ /* 0x000fe200000f0eff */
[----:B------:R-:W-:Y:S01]  /*0870*/  IMAD R0, R45, 0x8, R14 ;  /* 0x000000082d007824 */ /* 0x000fe200078e020e */
[CC--:B------:R-:W-:Y:S01]  /*0880*/  IADD3 R6, P0, R13.reuse, R41.reuse, RZ ;  /* 0x000000290d067210 */ /* 0x0c0fe20007f1e0ff */
[----:B------:R0:W4:Y:S01]  /*0890*/  LDG.E.U8 R3, desc[UR10][R2.64] ;  /* 0x0000000a02037981 */ /* 0x000122000c1e1100 */
[----:B------:R-:W-:Y:S02]  /*08a0*/  IADD3 R12, P1, R14, R41, RZ ;  /* 0x000000290e0c7210 */ /* 0x000fe40007f3e0ff */
[----:B------:R-:W-:Y:S01]  /*08b0*/  LEA.HI.X.SX32 R7, R13, R43, 0x1, P0 ;  /* 0x0000002b0d077211 */ /* 0x000fe200000f0eff */
[----:B------:R0:W4:Y:S01]  /*08c0*/  LDG.E.U8 R4, desc[UR10][R4.64] ;  /* 0x0000000a04047981 */ /* 0x000122000c1e1100 */
[----:B-1----:R-:W-:Y:S02]  /*08d0*/  IADD3 R8, P0, R0, R41, RZ ;  /* 0x0000002900087210 */ /* 0x002fe40007f1e0ff */
[----:B------:R-:W-:-:S02]  /*08e0*/  LEA.HI.X.SX32 R13, R14, R43, 0x1, P1 ;  /* 0x0000002b0e0d7211 */ /* 0x000fc400008f0eff */
[----:B------:R-:W-:Y:S01]  /*08f0*/  LEA.HI.X.SX32 R9, R0, R43, 0x1, P0 ;  /* 0x0000002b00097211 */ /* 0x000fe200000f0eff */
[----:B------:R1:W4:Y:S04]  /*0900*/  LDG.E.U8 R7, desc[UR10][R6.64] ;  /* 0x0000000a06077981 */ /* 0x000328000c1e1100 */
[----:B------:R-:W4:Y:S04]  /*0910*/  LDG.E.U8 R12, desc[UR10][R12.64] ;  /* 0x0000000a0c0c7981 */ /* 0x000f28000c1e1100 */
[----:B------:R4:W4:Y:S01]  /*0920*/  LDG.E.U8 R9, desc[UR10][R8.64] ;  /* 0x0000000a08097981 */ /* 0x000922000c1e1100 */
[----:B------:R-:W1:Y:S01]  /*0930*/  S2UR UR7, SR_CgaCtaId ;  /* 0x00000000000779c3 */ /* 0x000e620000008800 */
[----:B0-----:R-:W-:-:S02]  /*0940*/  LOP3.LUT R2, R46, 0xc0, RZ, 0xc0, !PT ;  /* 0x000000c02e027812 */ /* 0x001fc400078ec0ff */
[----:B------:R-:W-:Y:S01]  /*0950*/  LOP3.LUT R0, R46, 0xff, RZ, 0xc0, !PT ;  /* 0x000000ff2e007812 */ /* 0x000fe200078ec0ff */
[----:B------:R-:W-:Y:S01]  /*0960*/  UMOV UR4, 0x400 ;  /* 0x0000040000047882 */ /* 0x000fe20000000000 */
[----:B------:R-:W-:-:S03]  /*0970*/  SHF.R.U32.HI R5, RZ, 0x2, R2 ;  /* 0x00000002ff057819 */ /* 0x000fc60000011602 */
[----:B------:R-:W-:-:S05]  /*0980*/  IMAD.SHL.U32 R2, R0, 0x2, RZ ;  /* 0x0000000200027824 */ /* 0x000fca00078e00ff */
[----:B------:R-:W-:Y:S01]  /*0990*/  LOP3.LUT R2, R2, R5, RZ, 0x3c, !PT ;  /* 0x0000000502027212 */ /* 0x000fe200078e3cff */
[----:B-1----:R-:W-:Y:S01]  /*09a0*/  ULEA UR7, UR7, UR4, 0x18 ;  /* 0x0000000407077291 */ /* 0x002fe2000f8ec03f */
[----:B------:R-:W-:Y:S01]  /*09b0*/  IMAD.MOV.U32 R41, RZ, RZ, -0x800000 ;  /* 0xff800000ff297424 */ /* 0x000fe200078e00ff */
[----:B------:R-:W-:Y:S01]  /*09c0*/  CS2R R96, SRZ ;  /* 0x0000000000607805 */ /* 0x000fe2000001ff00 */
[----:B------:R-:W-:Y:S01]  /*09d0*/  IMAD.MOV.U32 R42, RZ, RZ, -0x800000 ;  /* 0xff800000ff2a7424 */ /* 0x000fe200078e00ff */
[----:B------:R-:W-:Y:S01]  /*09e0*/  CS2R R98, SRZ ;  /* 0x0000000000627805 */ /* 0x000fe2000001ff00 */
[----:B------:R-:W-:Y:S01]  /*09f0*/  IMAD.MOV.U32 R43, RZ, RZ, -0x800000 ;  /* 0xff800000ff2b7424 */ /* 0x000fe200078e00ff */
[----:B------:R-:W-:Y:S01]  /*0a00*/  CS2R R72, SRZ ;  /* 0x0000000000487805 */ /* 0x000fe2000001ff00 */
[----:B------:R-:W-:Y:S01]  /*0a10*/  IMAD.MOV.U32 R44, RZ, RZ, -0x800000 ;  /* 0xff800000ff2c7424 */ /* 0x000fe200078e00ff */
[----:B------:R-:W-:Y:S02]  /*0a20*/  CS2R R74, SRZ ;  /* 0x00000000004a7805 */ /* 0x000fe4000001ff00 */
[----:B------:R-:W-:-:S02]  /*0a30*/  CS2R R84, SRZ ;  /* 0x0000000000547805 */ /* 0x000fc4000001ff00 */
[----:B------:R-:W-:Y:S02]  /*0a40*/  CS2R R86, SRZ ;  /* 0x0000000000567805 */ /* 0x000fe4000001ff00 */
[----:B------:R-:W-:Y:S02]  /*0a50*/  CS2R R80, SRZ ;  /* 0x0000000000507805 */ /* 0x000fe4000001ff00 */
[----:B------:R-:W-:Y:S02]  /*0a60*/  CS2R R82, SRZ ;  /* 0x0000000000527805 */ /* 0x000fe4000001ff00 */
[----:B------:R-:W-:Y:S02]  /*0a70*/  CS2R R88, SRZ ;  /* 0x0000000000587805 */ /* 0x000fe4000001ff00 */
[----:B------:R-:W-:Y:S02]  /*0a80*/  CS2R R90, SRZ ;  /* 0x00000000005a7805 */ /* 0x000fe4000001ff00 */
[----:B------:R-:W-:-:S02]  /*0a90*/  CS2R R76, SRZ ;  /* 0x00000000004c7805 */ /* 0x000fc4000001ff00 */
[----:B------:R-:W-:Y:S02]  /*0aa0*/  CS2R R78, SRZ ;  /* 0x00000000004e7805 */ /* 0x000fe4000001ff00 */
[----:B------:R-:W-:Y:S02]  /*0ab0*/  CS2R R68, SRZ ;  /* 0x0000000000447805 */ /* 0x000fe4000001ff00 */
[----:B------:R-:W-:Y:S02]  /*0ac0*/  CS2R R70, SRZ ;  /* 0x0000000000467805 */ /* 0x000fe4000001ff00 */
[----:B------:R-:W-:Y:S02]  /*0ad0*/  CS2R R64, SRZ ;  /* 0x0000000000407805 */ /* 0x000fe4000001ff00 */
[----:B------:R-:W-:Y:S01]  /*0ae0*/  CS2R R66, SRZ ;  /* 0x0000000000427805 */ /* 0x000fe2000001ff00 */
[----:B--2---:R-:W-:-:S05]  /*0af0*/  IMAD R15, R16, 0x100, R15 ;  /* 0x00000100100f7824 */ /* 0x004fca00078e020f */
[----:B------:R-:W-:-:S04]  /*0b00*/  F2FP.F16.E4M3.UNPACK_B R15, R15 ;  /* 0x0000000fff0f723e */ /* 0x000fc800020006ff */
[----:B------:R-:W-:-:S05]  /*0b10*/  PRMT R5, R15, 0x7632, R5 ;  /* 0x000076320f057816 */ /* 0x000fca0000000005 */
[----:B------:R0:W-:Y:S01]  /*0b20*/  STS.U16 [R2+UR7+0x200], R5 ;  /* 0x0002000502007988 */ /* 0x0001e20008000407 */
[----:B---3--:R-:W-:-:S05]  /*0b30*/  IMAD R21, R22, 0x100, R21 ;  /* 0x0000010016157824 */ /* 0x008fca00078e0215 */
[----:B------:R-:W-:-:S04]  /*0b40*/  F2FP.F16.E4M3.UNPACK_B R21, R21 ;  /* 0x00000015ff15723e */ /* 0x000fc800020006ff */
[----:B0-----:R-:W-:-:S05]  /*0b50*/  PRMT R5, R21, 0x7632, R5 ;  /* 0x0000763215057816 */ /* 0x001fca0000000005 */
[----:B------:R0:W-:Y:S01]  /*0b60*/  STS.U16 [R2+UR7+0xe00], R5 ;  /* 0x000e000502007988 */ /* 0x0001e20008000407 */
[----:B------:R-:W-:Y:S02]  /*0b70*/  IMAD R17, R18, 0x100, R17 ;  /* 0x0000010012117824 */ /* 0x000fe400078e0211 */
[----:B-----5:R-:W-:-:S05]  /*0b80*/  IMAD R27, R28, 0x100, R27 ;  /* 0x000001001c1b7824 */ /* 0x020fca00078e021b */
[----:B------:R-:W-:-:S04]  /*0b90*/  F2FP.F16.E4M3.UNPACK_B R27, R27 ;  /* 0x0000001bff1b723e */ /* 0x000fc800020006ff */
[----:B0-----:R-:W-:-:S05]  /*0ba0*/  PRMT R5, R27, 0x7632, R5 ;  /* 0x000076321b057816 */ /* 0x001fca0000000005 */
[----:B------:R0:W-:Y:S01]  /*0bb0*/  STS.U16 [R2+UR7+0x1a00], R5 ;  /* 0x001a000502007988 */ /* 0x0001e20008000407 */
[----:B------:R-:W-:Y:S01]  /*0bc0*/  F2FP.F16.E4M3.UNPACK_B R17, R17 ;  /* 0x00000011ff11723e */ /* 0x000fe200020006ff */
[----:B------:R-:W-:Y:S02]  /*0bd0*/  IMAD R19, R20, 0x100, R19 ;  /* 0x0000010014137824 */ /* 0x000fe400078e0213 */
[----:B------:R-:W-:Y:S01]  /*0be0*/  IMAD R23, R24, 0x100, R23 ;  /* 0x0000010018177824 */ /* 0x000fe200078e0217 */
[----:B0-----:R-:W0:Y:S01]  /*0bf0*/  LDC R5, c[0x0][0x280] ;  /* 0x0000a000ff057b82 */ /* 0x001e220000000800 */
[----:B------:R-:W-:Y:S01]  /*0c00*/  PRMT R6, R17, 0x7632, R6 ;  /* 0x0000763211067816 */ /* 0x000fe20000000006 */
[----:B------:R-:W-:Y:S01]  /*0c10*/  IMAD R25, R26, 0x100, R25 ;  /* 0x000001001a197824 */ /* 0x000fe200078e0219 */
[----:B------:R-:W-:Y:S01]  /*0c20*/  F2FP.F16.E4M3.UNPACK_B R19, R19 ;  /* 0x00000013ff13723e */ /* 0x000fe200020006ff */
[----:B----4-:R-:W-:Y:S01]  /*0c30*/  IMAD R29, R30, 0x100, R29 ;  /* 0x000001001e1d7824 */ /* 0x010fe200078e021d */
[----:B------:R-:W-:Y:S01]  /*0c40*/  F2FP.F16.E4M3.UNPACK_B R23, R23 ;  /* 0x00000017ff17723e */ /* 0x000fe200020006ff */
[----:B------:R1:W-:Y:S01]  /*0c50*/  STS.U16 [R2+UR7+0x600], R6 ;  /* 0x0006000602007988 */ /* 0x0003e20008000407 */
[----:B------:R-:W-:Y:S01]  /*0c60*/  PRMT R8, R19, 0x7632, R8 ;  /* 0x0000763213087816 */ /* 0x000fe20000000008 */
[----:B------:R-:W-:Y:S01]  /*0c70*/  IMAD R31, R32, 0x100, R31 ;  /* 0x00000100201f7824 */ /* 0x000fe200078e021f */
[----:B------:R-:W-:Y:S01]  /*0c80*/  F2FP.F16.E4M3.UNPACK_B R25, R25 ;  /* 0x00000019ff19723e */ /* 0x000fe200020006ff */
[----:B------:R-:W-:Y:S01]  /*0c90*/  IMAD R33, R34, 0x100, R33 ;  /* 0x0000010022217824 */ /* 0x000fe200078e0221 */
[----:B------:R-:W-:-:S02]  /*0ca0*/  F2FP.F16.E4M3.UNPACK_B R29, R29 ;  /* 0x0000001dff1d723e */ /* 0x000fc400020006ff */
[----:B-1----:R-:W-:Y:S01]  /*0cb0*/  PRMT R6, R23, 0x7632, R6 ;  /* 0x0000763217067816 */ /* 0x002fe20000000006 */
[----:B------:R1:W-:Y:S01]  /*0cc0*/  STS.U16 [R2+UR7+0xa00], R8 ;  /* 0x000a000802007988 */ /* 0x0003e20008000407 */
[----:B------:R-:W-:-:S03]  /*0cd0*/  F2FP.F16.E4M3.UNPACK_B R31, R31 ;  /* 0x0000001fff1f723e */ /* 0x000fc600020006ff */
[----:B------:R2:W-:Y:S01]  /*0ce0*/  STS.U16 [R2+UR7+0x1200], R6 ;  /* 0x0012000602007988 */ /* 0x0005e20008000407 */
[----:B------:R-:W-:Y:S01]  /*0cf0*/  F2FP.F16.E4M3.UNPACK_B R33, R33 ;  /* 0x00000021ff21723e */ /* 0x000fe200020006ff */
[----:B------:R-:W-:Y:S01]  /*0d00*/  IMAD R35, R36, 0x100, R35 ;  /* 0x0000010024237824 */ /* 0x000fe200078e0223 */
[----:B-1----:R-:W-:Y:S01]  /*0d10*/  PRMT R8, R25, 0x7632, R8 ;  /* 0x0000763219087816 */ /* 0x002fe20000000008 */
[----:B------:R-:W-:Y:S01]  /*0d20*/  IMAD R37, R38, 0x100, R37 ;  /* 0x0000010026257824 */ /* 0x000fe200078e0225 */
[----:B--2---:R-:W-:-:S03]  /*0d30*/  PRMT R6, R29, 0x7632, R6 ;  /* 0x000076321d067816 */ /* 0x004fc60000000006 */
[----:B------:R1:W-:Y:S01]  /*0d40*/  STS.U16 [R2+UR7+0x1600], R8 ;  /* 0x0016000802007988 */ /* 0x0003e20008000407 */
[----:B------:R-:W-:-:S03]  /*0d50*/  F2FP.F16.E4M3.UNPACK_B R37, R37 ;  /* 0x00000025ff25723e */ /* 0x000fc600020006ff */
[----:B------:R2:W-:Y:S01]  /*0d60*/  STS.U16 [R2+UR7+0x1e00], R6 ;  /* 0x001e000602007988 */ /* 0x0005e20008000407 */
[----:B0-----:R-:W-:Y:S01]  /*0d70*/  ISETP.GE.AND P0, PT, R5, 0x1, PT ;  /* 0x000000010500780c */ /* 0x001fe20003f06270 */
[----:B------:R-:W-:Y:S01]  /*0d80*/  IMAD R39, R40, 0x100, R39 ;  /* 0x0000010028277824 */ /* 0x000fe200078e0227 */
[----:B------:R-:W-:Y:S02]  /*0d90*/  PRMT R11, R31, 0x7632, R11 ;  /* 0x000076321f0b7816 */ /* 0x000fe4000000000b */
[----:B-1----:R-:W-:Y:S02]  /*0da0*/  PRMT R8, R33, 0x7632, R8 ;  /* 0x0000763221087816 */ /* 0x002fe40000000008 */
[----:B--2---:R-:W-:Y:S01]  /*0db0*/  PRMT R6, R37, 0x7632, R6 ;  /* 0x0000763225067816 */ /* 0x004fe20000000006 */
[----:B------:R-:W-:Y:S01]  /*0dc0*/  IMAD R3, R3, 0x100, R10 ;  /* 0x0000010003037824 */ /* 0x000fe200078e020a */
[----:B------:R-:W-:Y:S02]  /*0dd0*/  F2FP.F16.E4M3.UNPACK_B R35, R35 ;  /* 0x00000023ff23723e */ /* 0x000fe400020006ff */
[----:B------:R-:W-:-:S02]  /*0de0*/  F2FP.F16.E4M3.UNPACK_B R39, R39 ;  /* 0x00000027ff27723e */ /* 0x000fc400020006ff */
[----:B------:R-:W-:Y:S01]  /*0df0*/  F2FP.F16.E4M3.UNPACK_B R3, R3 ;  /* 0x00000003ff03723e */ /* 0x000fe200020006ff */
[----:B------:R-:W-:Y:S02]  /*0e00*/  IMAD R4, R7, 0x100, R4 ;  /* 0x0000010007047824 */ /* 0x000fe400078e0204 */
[----:B------:R-:W-:-:S03]  /*0e10*/  IMAD R9, R9, 0x100, R12 ;  /* 0x0000010009097824 */ /* 0x000fc600078e020c */
[----:B------:R-:W-:Y:S01]  /*0e20*/  F2FP.F16.E4M3.UNPACK_B R4, R4 ;  /* 0x00000004ff04723e */ /* 0x000fe200020006ff */
[----:B------:R0:W-:Y:S01]  /*0e30*/  STS.U16 [R2+UR7+0x2200], R11 ;  /* 0x0022000b02007988 */ /* 0x0001e20008000407 */
[----:B------:R-:W-:-:S03]  /*0e40*/  F2FP.F16.E4M3.UNPACK_B R9, R9 ;  /* 0x00000009ff09723e */ /* 0x000fc600020006ff */
[----:B------:R1:W-:Y:S01]  /*0e50*/  STS.U16 [R2+UR7+0x2600], R8 ;  /* 0x0026000802007988 */ /* 0x0003e20008000407 */
[----:B------:R-:W-:Y:S02]  /*0e60*/  PRMT R13, R35, 0x7632, R13 ;  /* 0x00007632230d7816 */ /* 0x000fe4000000000d */
[----:B------:R-:W-:Y:S01]  /*0e70*/  PRMT R7, R3, 0x7632, R7 ;  /* 0x0000763203077816 */ /* 0x000fe20000000007 */
[----:B------:R2:W-:Y:S01]  /*0e80*/  STS.U16 [R2+UR7+0x2e00], R6 ;  /* 0x002e000602007988 */ /* 0x0005e20008000407 */
[C---:B------:R-:W-:Y:S02]  /*0e90*/  PRMT R10, R4.reuse, 0x7632, R10 ;  /* 0x00007632040a7816 */ /* 0x040fe4000000000a */
[----:B0-----:R-:W-:Y:S02]  /*0ea0*/  PRMT R11, R9, 0x7632, R11 ;  /* 0x00007632090b7816 */ /* 0x001fe4000000000b */
[----:B-1----:R-:W-:Y:S02]  /*0eb0*/  PRMT R8, R39, 0x7632, R8 ;  /* 0x0000763227087816 */ /* 0x002fe40000000008 */
[----:B--2---:R-:W-:Y:S01]  /*0ec0*/  PRMT R6, R4, 0x7610, R6 ;  /* 0x0000761004067816 */ /* 0x004fe20000000006 */
[----:B------:R-:W-:Y:S01]  /*0ed0*/  STS.U16 [R2+UR7], R15 ;  /* 0x0000000f02007988 */ /* 0x000fe20008000407 */
[----:B------:R-:W-:-:S03]  /*0ee0*/  IMAD.MOV.U32 R4, RZ, RZ, 0x3f800000 ;  /* 0x3f800000ff047424 */ /* 0x000fc600078e00ff */
[----:B------:R-:W-:Y:S01]  /*0ef0*/  STS.U16 [R2+UR7+0x400], R17 ;  /* 0x0004001102007988 */ /* 0x000fe20008000407 */
[----:B------:R-:W-:-:S03]  /*0f00*/  IMAD.MOV.U32 R5, RZ, RZ, 0x3f800000 ;  /* 0x3f800000ff057424 */ /* 0x000fc600078e00ff */
[----:B------:R-:W-:Y:S01]  /*0f10*/  STS.U16 [R2+UR7+0x800], R19 ;  /* 0x0008001302007988 */ /* 0x000fe20008000407 */
[----:B------:R-:W-:-:S03]  /*0f20*/  IMAD.MOV.U32 R38, RZ, RZ, 0x3f800000 ;  /* 0x3f800000ff267424 */ /* 0x000fc600078e00ff */
[----:B------:R-:W-:Y:S04]  /*0f30*/  STS.U16 [R2+UR7+0xc00], R21 ;  /* 0x000c001502007988 */ /* 0x000fe80008000407 */
        /* <DEDUP_REMOVED lines=9> */
[----:B------:R0:W-:Y:S04]  /*0fd0*/  STS.U16 [R2+UR7+0x3000], R39 ;  /* 0x0030002702007988 */ /* 0x0001e80008000407 */
[----:B------:R-:W-:Y:S04]  /*0fe0*/  STS.U16 [R2+UR7+0x3200], R8 ;  /* 0x0032000802007988 */ /* 0x000fe80008000407 */
[----:B------:R-:W-:Y:S04]  /*0ff0*/  STS.U16 [R2+UR7+0x3400], R3 ;  /* 0x0034000302007988 */ /* 0x000fe80008000407 */
[----:B------:R-:W-:Y:S01]  /*1000*/  STS.U16 [R2+UR7+0x3600], R7 ;  /* 0x0036000702007988 */ /* 0x000fe20008000407 */
[----:B0-----:R-:W-:-:S03]  /*1010*/  IMAD.MOV.U32 R39, RZ, RZ, 0x3f800000 ;  /* 0x3f800000ff277424 */ /* 0x001fc600078e00ff */
[----:B------:R0:W-:Y:S04]  /*1020*/  STS.U16 [R2+UR7+0x3800], R6 ;  /* 0x0038000602007988 */ /* 0x0001e80008000407 */
[----:B------:R1:W-:Y:S04]  /*1030*/  STS.U16 [R2+UR7+0x3a00], R10 ;  /* 0x003a000a02007988 */ /* 0x0003e80008000407 */
[----:B------:R1:W-:Y:S04]  /*1040*/  STS.U16 [R2+UR7+0x3c00], R9 ;  /* 0x003c000902007988 */ /* 0x0003e80008000407 */
[----:B------:R1:W-:Y:S01]  /*1050*/  STS.U16 [R2+UR7+0x3e00], R11 ;  /* 0x003e000b02007988 */ /* 0x0003e20008000407 */
[----:B0-----:R-:W-:Y:S01]  /*1060*/  LOP3.LUT R6, R46, 0x3f, RZ, 0xc0, !PT ;  /* 0x0000003f2e067812 */ /* 0x001fe200078ec0ff */
[----:B------:R-:W-:Y:S06]  /*1070*/  @!P0 BRA `(.L_x_0) ;  /* 0x0000007400588947 */ /* 0x000fec0003800000 */
[----:B------:R-:W0:Y:S01]  /*1080*/  LDC R33, c[0x0][0x268] ;  /* 0x00009a00ff217b82 */ /* 0x000e220000000800 */
[----:B-1----:R-:W-:Y:S01]  /*1090*/  SHF.R.U32.HI R2, RZ, 0x6, R46 ;  /* 0x00000006ff027819 */ /* 0x002fe2000001162e */
[----:B------:R-:W-:Y:S01]  /*10a0*/  ULDC.64 UR4, c[0x0][0x260] ;  /* 0x0000980000047ab9 */ /* 0x000fe20000000a00 */
[----:B------:R-:W-:Y:S01]  /*10b0*/  ULDC.64 UR12, c[0x0][0x218] ;  /* 0x00008600000c7ab9 */ /* 0x000fe20000000a00 */
[----:B------:R-:W-:Y:S01]  /*10c0*/  IMAD R7, R6, UR5, RZ ;  /* 0x0000000506077c24 */ /* 0x000fe2000f8e02ff */
[----:B------:R-:W-:Y:S01]  /*10d0*/  SGXT.U32 R2, R2, 0x2 ;  /* 0x000000020202781a */ /* 0x000fe20000000000 */
[----:B------:R-:W-:Y:S01]  /*10e0*/  ULDC UR5, c[0x0][0x258] ;  /* 0x0000960000057ab9 */ /* 0x000fe20000000800 */
[----:B------:R-:W-:Y:S01]  /*10f0*/  UIMAD UR4, UR8, UR4, URZ ;  /* 0x00000004080472a4 */ /* 0x000fe2000f8e023f */
[----:B------:R-:W1:Y:S01]  /*1100*/  LDC.64 R30, c[0x0][0x220] ;  /* 0x00008800ff1e7b82 */ /* 0x000e620000000a00 */
[----:B------:R-:W-:Y:S01]  /*1110*/  IMAD R5, R0, UR5, RZ ;  /* 0x0000000500057c24 */ /* 0x000fe2000f8e02ff */
[----:B------:R-:W-:Y:S01]  /*1120*/  SHF.R.S32.HI R24, RZ, 0x1f, R7 ;  /* 0x0000001fff187819 */ /* 0x000fe20000011407 */
[----:B------:R-:W-:Y:S01]  /*1130*/  USHF.R.S32.HI UR5, URZ, 0x1f, UR4 ;  /* 0x0000001f3f057899 */ /* 0x000fe20008011404 */
[C---:B------:R-:W-:Y:S01]  /*1140*/  LOP3.LUT P0, RZ, R46.reuse, 0x7, RZ, 0xc0, !PT ;  /* 0x000000072eff7812 */ /* 0x040fe2000780c0ff */
[----:B------:R-:W-:Y:S01]  /*1150*/  IMAD.MOV.U32 R39, RZ, RZ, 0x3f800000 ;  /* 0x3f800000ff277424 */ /* 0x000fe200078e00ff */
[----:B------:R-:W-:Y:S01]  /*1160*/  SHF.R.S32.HI R25, RZ, 0x1f, R5 ;  /* 0x0000001fff197819 */ /* 0x000fe20000011405 */
[----:B------:R-:W-:Y:S01]  /*1170*/  IMAD.MOV.U32 R40, RZ, RZ, -0x800000 ;  /* 0xff800000ff287424 */ /* 0x000fe200078e00ff */
[----:B------:R-:W-:Y:S01]  /*1180*/  LOP3.LUT P1, RZ, R46, 0x3, RZ, 0xc0, !PT ;  /* 0x000000032eff7812 */ /* 0x000fe2000782c0ff */
[----:B------:R-:W-:Y:S01]  /*1190*/  IMAD.MOV.U32 R38, RZ, RZ, 0x3f800000 ;  /* 0x3f800000ff267424 */ /* 0x000fe200078e00ff */
[----:B------:R-:W-:-:S02]  /*11a0*/  CS2R R96, SRZ ;  /* 0x0000000000607805 */ /* 0x000fc4000001ff00 */
[----:B------:R-:W-:Y:S02]  /*11b0*/  CS2R R98, SRZ ;  /* 0x0000000000627805 */ /* 0x000fe4000001ff00 */
[----:B------:R-:W-:Y:S02]  /*11c0*/  CS2R R72, SRZ ;  /* 0x0000000000487805 */ /* 0x000fe4000001ff00 */
[----:B------:R-:W-:Y:S02]  /*11d0*/  CS2R R74, SRZ ;  /* 0x00000000004a7805 */ /* 0x000fe4000001ff00 */
[----:B------:R-:W-:Y:S02]  /*11e0*/  CS2R R84, SRZ ;  /* 0x0000000000547805 */ /* 0x000fe4000001ff00 */
[----:B------:R-:W-:Y:S01]  /*11f0*/  CS2R R86, SRZ ;  /* 0x0000000000567805 */ /* 0x000fe2000001ff00 */
[----:B0-----:R-:W-:Y:S01]  /*1200*/  IMAD R244, R2, R33, RZ ;  /* 0x0000002102f47224 */ /* 0x001fe200078e02ff */
[----:B------:R-:W-:Y:S01]  /*1210*/  CS2R R80, SRZ ;  /* 0x0000000000507805 */ /* 0x000fe2000001ff00 */
[----:B------:R-:W0:Y:S01]  /*1220*/  LDC.64 R2, c[0x0][0x250] ;  /* 0x00009400ff027b82 */ /* 0x000e220000000a00 */
[----:B------:R-:W-:Y:S01]  /*1230*/  CS2R R82, SRZ ;  /* 0x0000000000527805 */ /* 0x000fe2000001ff00 */
[----:B------:R-:W-:Y:S01]  /*1240*/  IMAD R246, R33, 0x4, R244 ;  /* 0x0000000421f67824 */ /* 0x000fe200078e02f4 */
[----:B------:R-:W-:-:S02]  /*1250*/  CS2R R88, SRZ ;  /* 0x0000000000587805 */ /* 0x000fc4000001ff00 */
[----:B------:R-:W-:Y:S02]  /*1260*/  CS2R R90, SRZ ;  /* 0x00000000005a7805 */ /* 0x000fe4000001ff00 */
[----:B------:R-:W-:Y:S01]  /*1270*/  CS2R R76, SRZ ;  /* 0x00000000004c7805 */ /* 0x000fe2000001ff00 */
[----:B------:R-:W-:Y:S01]  /*1280*/  IMAD R250, R33, 0x4, R246 ;  /* 0x0000000421fa7824 */ /* 0x000fe200078e02f6 */
[----:B-1----:R-:W-:Y:S02]  /*1290*/  IADD3 R29, P4, P5, R7, UR4, R30 ;  /* 0x00000004071d7c10 */ /* 0x002fe4000fd9e01e */
[----:B------:R-:W-:Y:S02]  /*12a0*/  CS2R R78, SRZ ;  /* 0x00000000004e7805 */ /* 0x000fe4000001ff00 */
[----:B------:R-:W-:Y:S01]  /*12b0*/  CS2R R68, SRZ ;  /* 0x0000000000447805 */ /* 0x000fe2000001ff00 */
[----:B------:R-:W-:Y:S01]  /*12c0*/  IMAD R252, R33, 0x4, R250 ;  /* 0x0000000421fc7824 */ /* 0x000fe200078e02fa */
[----:B------:R-:W-:-:S02]  /*12d0*/  IADD3.X R31, R24, UR5, R31, P4, P5 ;  /* 0x00000005181f7c10 */ /* 0x000fc4000a7ea41f */
[----:B------:R-:W-:Y:S02]  /*12e0*/  CS2R R70, SRZ ;  /* 0x0000000000467805 */ /* 0x000fe4000001ff00 */
[C---:B------:R-:W-:Y:S01]  /*12f0*/  IADD3 R251, P4, R250.reuse, R29, RZ ;  /* 0x0000001dfafb7210 */ /* 0x040fe20007f9e0ff */
[C---:B------:R-:W-:Y:S01]  /*1300*/  IMAD R4, R33.reuse, 0x4, R252 ;  /* 0x0000000421047824 */ /* 0x040fe200078e02fc */
[----:B------:R-:W-:Y:S02]  /*1310*/  CS2R R64, SRZ ;  /* 0x0000000000407805 */ /* 0x000fe4000001ff00 */
[----:B------:R-:W-:Y:S02]  /*1320*/  CS2R R66, SRZ ;  /* 0x0000000000427805 */ /* 0x000fe4000001ff00 */
[----:B------:R-:W-:Y:S01]  /*1330*/  LEA.HI.X.SX32 R250, R250, R31, 0x1, P4 ;  /* 0x0000001ffafa7211 */ /* 0x000fe200020f0eff */
[C---:B------:R-:W-:Y:S01]  /*1340*/  IMAD R9, R33.reuse, 0x4, R4 ;  /* 0x0000000421097824 */ /* 0x040fe200078e0204 */
[----:B------:R-:W-:Y:S01]  /*1350*/  UMOV UR4, URZ ;  /* 0x0000003f00047c82 */ /* 0x000fe20008000000 */
[----:B------:R-:W-:Y:S01]  /*1360*/  UMOV UR5, URZ ;  /* 0x0000003f00057c82 */ /* 0x000fe20008000000 */
[----:B------:R-:W-:Y:S01]  /*1370*/  UMOV UR6, URZ ;  /* 0x0000003f00067c82 */ /* 0x000fe20008000000 */
[----:B------:R-:W-:Y:S01]  /*1380*/  IMAD R10, R33, 0x4, R9 ;  /* 0x00000004210a7824 */ /* 0x000fe200078e0209 */
[----:B------:R-:W-:Y:S01]  /*1390*/  IADD3 R28, P4, R9, R29, RZ ;  /* 0x0000001d091c7210 */ /* 0x000fe20007f9e0ff */
[----:B0-----:R-:W-:Y:S01]  /*13a0*/  IMAD R2, R2, UR8, RZ ;  /* 0x0000000802027c24 */ /* 0x001fe2000f8e02ff */
[----:B------:R-:W-:Y:S01]  /*13b0*/  ULDC UR14, c[0x0][0x254] ;  /* 0x00009500000e7ab9 */ /* 0x000fe20000000800 */
[----:B------:R-:W-:-:S02]  /*13c0*/  IMAD R11, R33, 0x4, R10 ;  /* 0x00000004210b7824 */ /* 0x000fc400078e020a */
[----:B------:R-:W-:Y:S01]  /*13d0*/  IMAD R34, R3, 0xe, RZ ;  /* 0x0000000e03227824 */ /* 0x000fe200078e02ff */
[--C-:B------:R-:W-:Y:S01]  /*13e0*/  IADD3 R6, P2, P3, R5, UR12, R2.reuse ;  /* 0x0000000c05067c10 */ /* 0x100fe2000fb5e002 */
[----:B------:R-:W-:Y:S01]  /*13f0*/  IMAD R12, R33, 0x4, R11 ;  /* 0x00000004210c7824 */ /* 0x000fe200078e020b */
[----:B------:R-:W-:Y:S01]  /*1400*/  SHF.R.S32.HI R8, RZ, 0x1f, R2 ;  /* 0x0000001fff087819 */ /* 0x000fe20000011402 */
[----:B------:R-:W-:Y:S01]  /*1410*/  IMAD R35, R3, 0xf, RZ ;  /* 0x0000000f03237824 */ /* 0x000fe200078e02ff */
[----:B------:R-:W-:Y:S01]  /*1420*/  ULDC UR12, c[0x0][0x238] ;  /* 0x00008e00000c7ab9 */ /* 0x000fe20000000800 */
[----:B------:R-:W-:Y:S01]  /*1430*/  IMAD R13, R33, 0x4, R12 ;  /* 0x00000004210d7824 */ /* 0x000fe200078e020c */
[----:B------:R-:W-:Y:S01]  /*1440*/  IADD3.X R7, R25, UR13, R8, P2, P3 ;  /* 0x0000000d19077c10 */ /* 0x000fe200097e6408 */
[----:B------:R-:W-:Y:S01]  /*1450*/  IMAD.SHL.U32 R36, R3, 0x10, RZ ;  /* 0x0000001003247824 */ /* 0x000fe200078e00ff */
[-C--:B------:R-:W-:Y:S01]  /*1460*/  IADD3 R8, P2, R244, R29.reuse, RZ ;  /* 0x0000001df4087210 */ /* 0x080fe20007f5e0ff */
[----:B------:R-:W-:Y:S01]  /*1470*/  IMAD R14, R33, 0x4, R13 ;  /* 0x00000004210e7824 */ /* 0x000fe200078e020d */
[----:B------:R-:W-:Y:S01]  /*1480*/  IADD3 R248, P3, R246, R29, RZ ;  /* 0x0000001df6f87210 */ /* 0x000fe20007f7e0ff */
[----:B------:R-:W-:Y:S01]  /*1490*/  IMAD R37, R3, 0x11, RZ ;  /* 0x0000001103257824 */ /* 0x000fe200078e02ff */
[-C--:B------:R-:W-:Y:S01]  /*14a0*/  LEA.HI.X.SX32 R244, R244, R31.reuse, 0x1, P2 ;  /* 0x0000001ff4f47211 */ /* 0x080fe200010f0eff */
[----:B------:R-:W-:Y:S01]  /*14b0*/  IMAD R15, R33, 0x4, R14 ;  /* 0x00000004210f7824 */ /* 0x000fe200078e020e */
[----:B------:R-:W-:Y:S01]  /*14c0*/  LEA.HI.X.SX32 R246, R246, R31, 0x1, P3 ;  /* 0x0000001ff6f67211 */ /* 0x000fe200018f0eff */
[----:B------:R-:W-:Y:S01]  /*14d0*/  IMAD R124, R3, 0x12, RZ ;  /* 0x00000012037c7824 */ /* 0x000fe200078e02ff */
[-C--:B------:R-:W-:Y:S01]  /*14e0*/  IADD3 R27, P2, R252, R29.reuse, RZ ;  /* 0x0000001dfc1b7210 */ /* 0x080fe20007f5e0ff */
[----:B------:R-:W-:Y:S01]  /*14f0*/  IMAD R16, R33, 0x4, R15 ;  /* 0x0000000421107824 */ /* 0x000fe200078e020f */
[----:B------:R-:W-:Y:S01]  /*1500*/  IADD3 R30, P3, R4, R29, RZ ;  /* 0x0000001d041e7210 */ /* 0x000fe20007f7e0ff */
[----:B------:R-:W-:Y:S01]  /*1510*/  IMAD R130, R3, 0x13, RZ ;  /* 0x0000001303827824 */ /* 0x000fe200078e02ff */
[----:B------:R-:W-:Y:S01]  /*1520*/  LEA.HI.X.SX32 R252, R252, R31, 0x1, P2 ;  /* 0x0000001ffcfc7211 */ /* 0x000fe200010f0eff */
[----:B------:R-:W-:Y:S01]  /*1530*/  STL [R1], R27 ;  /* 0x0000001b01007387 */ /* 0x000fe20000100800 */
[----:B------:R-:W-:Y:S01]  /*1540*/  IMAD R17, R33, 0x4, R16 ;  /* 0x0000000421117824 */ /* 0x000fe200078e0210 */
[----:B------:R-:W-:Y:S01]  /*1550*/  ULDC UR13, c[0x0][0x264] ;  /* 0x00009900000d7ab9 */ /* 0x000fe20000000800 */
[----:B------:R-:W-:Y:S01]  /*1560*/  IMAD R132, R3, 0x14, RZ ;  /* 0x0000001403847824 */ /* 0x000fe200078e02ff */
[----:B------:R0:W-:Y:S01]  /*1570*/  STL [R1+0x8], R30 ;  /* 0x0000081e01007387 */ /* 0x0001e20000100800 */
[----:B------:R-:W-:-:S02]  /*1580*/  IMAD R18, R33, 0x4, R17 ;  /* 0x0000000421127824 */ /* 0x000fc400078e0211 */
[----:B------:R-:W-:Y:S01]  /*1590*/  IMAD R134, R3, 0x15, RZ ;  /* 0x0000001503867824 */ /* 0x000fe200078e02ff */
[----:B------:R1:W-:Y:S01]  /*15a0*/  STL [R1+0x10], R28 ;  /* 0x0000101c01007387 */ /* 0x0003e20000100800 */
[----:B------:R-:W-:Y:S02]  /*15b0*/  IMAD R19, R33, 0x4, R18 ;  /* 0x0000000421137824 */ /* 0x000fe400078e0212 */
[----:B------:R-:W-:Y:S02]  /*15c0*/  IMAD R136, R3, 0x16, RZ ;  /* 0x0000001603887824 */ /* 0x000fe400078e02ff */
[----:B------:R-:W-:Y:S01]  /*15d0*/  IMAD R20, R33, 0x4, R19 ;  /* 0x0000000421147824 */ /* 0x000fe200078e0213 */
[-C--:B0-----:R-:W-:Y:S01]  /*15e0*/  LEA.HI.X.SX32 R30, R4, R31.reuse, 0x1, P3 ;  /* 0x0000001f041e7211 */ /* 0x081fe200018f0eff */
[----:B------:R-:W-:Y:S02]  /*15f0*/  IMAD R138, R3, 0x17, RZ ;  /* 0x00000017038a7824 */ /* 0x000fe400078e02ff */
[----:B------:R-:W-:Y:S01]  /*1600*/  IMAD R21, R33, 0x4, R20 ;  /* 0x0000000421157824 */ /* 0x000fe200078e0214 */
[----:B-1----:R-:W-:Y:S01]  /*1610*/  LEA.HI.X.SX32 R28, R9, R31, 0x1, P4 ;  /* 0x0000001f091c7211 */ /* 0x002fe200020f0eff */
[----:B------:R0:W-:Y:S01]  /*1620*/  STL [R1+0x4], R30 ;  /* 0x0000041e01007387 */ /* 0x0001e20000100800 */
[----:B------:R-:W-:Y:S01]  /*1630*/  IADD3 R9, P2, R10, R29, RZ ;  /* 0x0000001d0a097210 */ /* 0x000fe20007f5e0ff */
[----:B------:R-:W-:-:S02]  /*1640*/  IMAD R22, R33, 0x4, R21 ;  /* 0x0000000421167824 */ /* 0x000fc400078e0215 */
[----:B------:R1:W-:Y:S01]  /*1650*/  STL [R1+0xc], R28 ;  /* 0x00000c1c01007387 */ /* 0x0003e20000100800 */
[----:B------:R-:W-:Y:S01]  /*1660*/  LEA.HI.X.SX32 R10, R10, R31, 0x1, P2 ;  /* 0x0000001f0a0a7211 */ /* 0x000fe200010f0eff */
[----:B------:R-:W-:Y:S02]  /*1670*/  IMAD R23, R33, 0x4, R22 ;  /* 0x0000000421177824 */ /* 0x000fe400078e0216 */
[----:B------:R-:W-:Y:S01]  /*1680*/  STL [R1+0x18], R9 ;  /* 0x0000180901007387 */ /* 0x000fe20000100800 */
[----:B------:R-:W-:Y:S01]  /*1690*/  IMAD R140, R3, 0x18, RZ ;  /* 0x00000018038c7824 */ /* 0x000fe200078e02ff */
[-C--:B0-----:R-:W-:Y:S01]  /*16a0*/  IADD3 R30, P3, R11, R29.reuse, RZ ;  /* 0x0000001d0b1e7210 */ /* 0x081fe20007f7e0ff */
[----:B------:R-:W-:Y:S02]  /*16b0*/  IMAD R0, R33, 0x4, R23 ;  /* 0x0000000421007824 */ /* 0x000fe400078e0217 */
[----:B------:R-:W-:Y:S01]  /*16c0*/  IMAD R142, R3, 0x19, RZ ;  /* 0x00000019038e7824 */ /* 0x000fe200078e02ff */
[C---:B-1----:R-:W-:Y:S01]  /*16d0*/  IADD3 R28, P4, R12.reuse, R29, RZ ;  /* 0x0000001d0c1c7210 */ /* 0x042fe20007f9e0ff */
[----:B------:R-:W-:Y:S01]  /*16e0*/  STL [R1+0x20], R30 ;  /* 0x0000201e01007387 */ /* 0x000fe20000100800 */
[-C--:B------:R-:W-:Y:S01]  /*16f0*/  LEA.HI.X.SX32 R11, R11, R31.reuse, 0x1, P3 ;  /* 0x0000001f0b0b7211 */ /* 0x080fe200018f0eff */
[----:B------:R-:W-:Y:S01]  /*1700*/  IMAD R5, R33, 0x4, R0 ;  /* 0x0000000421057824 */ /* 0x000fe200078e0200 */
[----:B------:R-:W-:Y:S01]  /*1710*/  LEA.HI.X.SX32 R12, R12, R31, 0x1, P4 ;  /* 0x0000001f0c0c7211 */ /* 0x000fe200020f0eff */
[----:B------:R0:W-:Y:S01]  /*1720*/  STL [R1+0x28], R28 ;  /* 0x0000281c01007387 */ /* 0x0001e20000100800 */
[----:B------:R-:W-:-:S02]  /*1730*/  IMAD R144, R3, 0x1a, RZ ;  /* 0x0000001a03907824 */ /* 0x000fc400078e02ff */
[----:B------:R-:W-:Y:S01]  /*1740*/  IMAD R2, R33, 0x4, R5 ;  /* 0x0000000421027824 */ /* 0x000fe200078e0205 */
[----:B------:R-:W-:Y:S01]  /*1750*/  STL [R1+0x14], R10 ;  /* 0x0000140a01007387 */ /* 0x000fe20000100800 */
[----:B------:R-:W-:Y:S02]  /*1760*/  IMAD R146, R3, 0x1b, RZ ;  /* 0x0000001b03927824 */ /* 0x000fe400078e02ff */
[----:B------:R-:W-:Y:S01]  /*1770*/  IMAD R24, R33, 0x4, R2 ;  /* 0x0000000421187824 */ /* 0x000fe200078e0202 */
[----:B------:R1:W-:Y:S01]  /*1780*/  STL [R1+0x1c], R11 ;  /* 0x00001c0b01007387 */ /* 0x0003e20000100800 */
[----:B------:R-:W-:Y:S01]  /*1790*/  IMAD R148, R3, 0x1c, RZ ;  /* 0x0000001c03947824 */ /* 0x000fe200078e02ff */
[----:B0-----:R-:W-:Y:S01]  /*17a0*/  IADD3 R28, P4, R15, R29, RZ ;  /* 0x0000001d0f1c7210 */ /* 0x001fe20007f9e0ff */
[----:B------:R-:W-:Y:S01]  /*17b0*/  IMAD R25, R33, 0x4, R24 ;  /* 0x0000000421197824 */ /* 0x000fe200078e0218 */
[----:B------:R0:W-:Y:S01]  /*17c0*/  STL [R1+0x24], R12 ;  /* 0x0000240c01007387 */ /* 0x0001e20000100800 */
[----:B------:R-:W-:-:S02]  /*17d0*/  IMAD R150, R3, 0x1d, RZ ;  /* 0x0000001d03967824 */ /* 0x000fc400078e02ff */
[----:B------:R-:W-:Y:S02]  /*17e0*/  IMAD R26, R33, 0x4, R25 ;  /* 0x00000004211a7824 */ /* 0x000fe400078e0219 */
[----:B------:R-:W-:Y:S01]  /*17f0*/  IMAD R152, R3, 0x1e, RZ ;  /* 0x0000001e03987824 */ /* 0x000fe200078e02ff */
[-C--:B-1----:R-:W-:Y:S01]  /*1800*/  IADD3 R11, P2, R13, R29.reuse, RZ ;  /* 0x0000001d0d0b7210 */ /* 0x082fe20007f5e0ff */
[----:B------:R-:W-:Y:S02]  /*1810*/  IMAD R27, R33, 0x4, R26 ;  /* 0x00000004211b7824 */ /* 0x000fe400078e021a */
[----:B------:R-:W-:Y:S01]  /*1820*/  IMAD R154, R3, 0x1f, RZ ;  /* 0x0000001f039a7824 */ /* 0x000fe200078e02ff */
[----:B0-----:R-:W-:Y:S01]  /*1830*/  IADD3 R12, P3, R14, R29, RZ ;  /* 0x0000001d0e0c7210 */ /* 0x001fe20007f7e0ff */
[----:B------:R0:W-:Y:S01]  /*1840*/  STL [R1+0x30], R11 ;  /* 0x0000300b01007387 */ /* 0x0001e20000100800 */
[----:B------:R-:W-:Y:S02]  /*1850*/  IMAD R4, R33, 0x4, R27 ;  /* 0x0000000421047824 */ /* 0x000fe400078e021b */
[----:B------:R-:W-:Y:S01]  /*1860*/  IMAD.SHL.U32 R156, R3, 0x20, RZ ;  /* 0x00000020039c7824 */ /* 0x000fe200078e00ff */
[----:B------:R1:W-:Y:S01]  /*1870*/  STL [R1+0x38], R12 ;  /* 0x0000380c01007387 */ /* 0x0003e20000100800 */
[----:B------:R-:W-:-:S02]  /*1880*/  IMAD R9, R33, 0x4, R4 ;  /* 0x0000000421097824 */ /* 0x000fc400078e0204 */
[----:B------:R-:W-:Y:S01]  /*1890*/  IMAD R158, R3, 0x21, RZ ;  /* 0x00000021039e7824 */ /* 0x000fe200078e02ff */
[----:B------:R-:W-:Y:S01]  /*18a0*/  STL [R1+0x40], R28 ;  /* 0x0000401c01007387 */ /* 0x000fe20000100800 */
[----:B------:R-:W-:Y:S02]  /*18b0*/  IMAD R10, R33, 0x4, R9 ;  /* 0x00000004210a7824 */ /* 0x000fe400078e0209 */
[----:B------:R-:W-:Y:S02]  /*18c0*/  IMAD R160, R3, 0x22, RZ ;  /* 0x0000002203a07824 */ /* 0x000fe400078e02ff */
[----:B0-----:R-:W-:Y:S01]  /*18d0*/  IMAD R11, R33, 0x4, R10 ;  /* 0x00000004210b7824 */ /* 0x001fe200078e020a */
[-C--:B-1----:R-:W-:Y:S01]  /*18e0*/  LEA.HI.X.SX32 R12, R13, R31.reuse, 0x1, P2 ;  /* 0x0000001f0d0c7211 */ /* 0x082fe200010f0eff */
[C---:B------:R-:W-:Y:S01]  /*18f0*/  IMAD R162, R3.reuse, 0x23, RZ ;  /* 0x0000002303a27824 */ /* 0x040fe200078e02ff */
[-C--:B------:R-:W-:Y:S01]  /*1900*/  LEA.HI.X.SX32 R13, R14, R31.reuse, 0x1, P3 ;  /* 0x0000001f0e0d7211 */ /* 0x080fe200018f0eff */
[----:B------:R-:W-:Y:S01]  /*1910*/  IMAD R164, R3, 0x24, RZ ;  /* 0x0000002403a47824 */ /* 0x000fe200078e02ff */
[----:B------:R-:W-:Y:S01]  /*1920*/  LEA.HI.X.SX32 R14, R15, R31, 0x1, P4 ;  /* 0x0000001f0f0e7211 */ /* 0x000fe200020f0eff */
[----:B------:R0:W-:Y:S01]  /*1930*/  STL [R1+0x2c], R12 ;  /* 0x00002c0c01007387 */ /* 0x0001e20000100800 */
[----:B------:R-:W-:Y:S01]  /*1940*/  IADD3 R15, P4, R18, R29, RZ ;  /* 0x0000001d120f7210 */ /* 0x000fe20007f9e0ff */
[----:B------:R-:W-:-:S02]  /*1950*/  IMAD R166, R3, 0x25, RZ ;  /* 0x0000002503a67824 */ /* 0x000fc400078e02ff */
[----:B------:R1:W-:Y:S01]  /*1960*/  STL [R1+0x34], R13 ;  /* 0x0000340d01007387 */ /* 0x0003e20000100800 */
[C---:B------:R-:W-:Y:S02]  /*1970*/  IMAD R168, R3.reuse, 0x26, RZ ;  /* 0x0000002603a87824 */ /* 0x040fe400078e02ff */
[C---:B------:R-:W-:Y:S01]  /*1980*/  IMAD R170, R3.reuse, 0x27, RZ ;  /* 0x0000002703aa7824 */ /* 0x040fe200078e02ff */
[----:B------:R2:W-:Y:S01]  /*1990*/  STL [R1+0x3c], R14 ;  /* 0x00003c0e01007387 */ /* 0x0005e20000100800 */
[----:B------:R-:W-:Y:S02]  /*19a0*/  IMAD R172, R3, 0x28, RZ ;  /* 0x0000002803ac7824 */ /* 0x000fe400078e02ff */
[----:B0-----:R-:W-:Y:S02]  /*19b0*/  IMAD R12, R33, 0x4, R11 ;  /* 0x00000004210c7824 */ /* 0x001fe400078e020b */
[C---:B------:R-:W-:Y:S01]  /*19c0*/  IMAD R174, R3.reuse, 0x29, RZ ;  /* 0x0000002903ae7824 */ /* 0x040fe200078e02ff */
[----:B-1----:R-:W-:Y:S01]  /*19d0*/  IADD3 R13, P2, R16, R29, RZ ;  /* 0x0000001d100d7210 */ /* 0x002fe20007f5e0ff */
[----:B------:R-:W-:-:S02]  /*19e0*/  IMAD R176, R3, 0x2a, RZ ;  /* 0x0000002a03b07824 */ /* 0x000fc400078e02ff */
[----:B------:R-:W-:Y:S01]  /*19f0*/  IMAD R178, R3, 0x2b, RZ ;  /* 0x0000002b03b27824 */ /* 0x000fe200078e02ff */
[----:B--2---:R-:W-:Y:S01]  /*1a00*/  IADD3 R14, P3, R17, R29, RZ ;  /* 0x0000001d110e7210 */ /* 0x004fe20007f7e0ff */
[----:B------:R0:W-:Y:S01]  /*1a10*/  STL [R1+0x48], R13 ;  /* 0x0000480d01007387 */ /* 0x0001e20000100800 */
[C---:B------:R-:W-:Y:S02]  /*1a20*/  IMAD R180, R3.reuse, 0x2c, RZ ;  /* 0x0000002c03b47824 */ /* 0x040fe400078e02ff */
[C---:B------:R-:W-:Y:S01]  /*1a30*/  IMAD R182, R3.reuse, 0x2d, RZ ;  /* 0x0000002d03b67824 */ /* 0x040fe200078e02ff */
[----:B------:R1:W-:Y:S01]  /*1a40*/  STL [R1+0x50], R14 ;  /* 0x0000500e01007387 */ /* 0x0003e20000100800 */
[C---:B------:R-:W-:Y:S02]  /*1a50*/  IMAD R184, R3.reuse, 0x2e, RZ ;  /* 0x0000002e03b87824 */ /* 0x040fe400078e02ff */
[C---:B------:R-:W-:Y:S01]  /*1a60*/  IMAD R186, R3.reuse, 0x2f, RZ ;  /* 0x0000002f03ba7824 */ /* 0x040fe200078e02ff */
[----:B------:R2:W-:Y:S01]  /*1a70*/  STL [R1+0x58], R15 ;  /* 0x0000580f01007387 */ /* 0x0005e20000100800 */
[----:B------:R-:W-:-:S02]  /*1a80*/  IMAD R188, R3, 0x30, RZ ;  /* 0x0000003003bc7824 */ /* 0x000fc400078e02ff */
[----:B0-----:R-:W-:Y:S02]  /*1a90*/  IMAD R13, R33, 0x4, R12 ;  /* 0x00000004210d7824 */ /* 0x001fe400078e020c */
[C---:B------:R-:W-:Y:S01]  /*1aa0*/  IMAD R190, R3.reuse, 0x31, RZ ;  /* 0x0000003103be7824 */ /* 0x040fe200078e02ff */
[-C--:B-1----:R-:W-:Y:S01]  /*1ab0*/  LEA.HI.X.SX32 R14, R16, R31.reuse, 0x1, P2 ;  /* 0x0000001f100e7211 */ /* 0x082fe200010f0eff */
[C---:B------:R-:W-:Y:S01]  /*1ac0*/  IMAD R192, R3.reuse, 0x32, RZ ;  /* 0x0000003203c07824 */ /* 0x040fe200078e02ff */
[-C--:B------:R-:W-:Y:S01]  /*1ad0*/  LEA.HI.X.SX32 R16, R18, R31.reuse, 0x1, P4 ;  /* 0x0000001f12107211 */ /* 0x080fe200020f0eff */
[----:B------:R-:W-:Y:S01]  /*1ae0*/  IMAD R195, R3, 0x33, RZ ;  /* 0x0000003303c37824 */ /* 0x000fe200078e02ff */
[----:B--2---:R-:W-:Y:S01]  /*1af0*/  LEA.HI.X.SX32 R15, R17, R31, 0x1, P3 ;  /* 0x0000001f110f7211 */ /* 0x004fe200018f0eff */
[----:B------:R0:W-:Y:S01]  /*1b00*/  STL [R1+0x44], R14 ;  /* 0x0000440e01007387 */ /* 0x0001e20000100800 */
[----:B------:R-:W-:Y:S01]  /*1b10*/  IADD3 R17, P4, R21, R29, RZ ;  /* 0x0000001d15117210 */ /* 0x000fe20007f9e0ff */
[----:B------:R-:W-:-:S02]  /*1b20*/  IMAD R197, R3, 0x34, RZ ;  /* 0x0000003403c57824 */ /* 0x000fc400078e02ff */
[----:B------:R1:W-:Y:S01]  /*1b30*/  STL [R1+0x4c], R15 ;  /* 0x00004c0f01007387 */ /* 0x0003e20000100800 */
[----:B------:R-:W-:Y:S01]  /*1b40*/  LEA.HI.X.SX32 R18, R21, R31, 0x1, P4 ;  /* 0x0000001f15127211 */ /* 0x000fe200020f0eff */
[C---:B------:R-:W-:Y:S02]  /*1b50*/  IMAD R200, R3.reuse, 0x35, RZ ;  /* 0x0000003503c87824 */ /* 0x040fe400078e02ff */
[----:B------:R2:W-:Y:S01]  /*1b60*/  STL [R1+0x54], R16 ;  /* 0x0000541001007387 */ /* 0x0005e20000100800 */
[----:B------:R-:W-:Y:S02]  /*1b70*/  IMAD R204, R3, 0x36, RZ ;  /* 0x0000003603cc7824 */ /* 0x000fe400078e02ff */
[----:B0-----:R-:W-:Y:S02]  /*1b80*/  IMAD R14, R33, 0x4, R13 ;  /* 0x00000004210e7824 */ /* 0x001fe400078e020d */
[----:B------:R-:W-:Y:S01]  /*1b90*/  IMAD R206, R3, 0x37, RZ ;  /* 0x0000003703ce7824 */ /* 0x000fe200078e02ff */
[----:B-1----:R-:W-:Y:S01]  /*1ba0*/  IADD3 R15, P2, R19, R29, RZ ;  /* 0x0000001d130f7210 */ /* 0x002fe20007f5e0ff */
[----:B------:R-:W-:-:S02]  /*1bb0*/  IMAD R210, R3, 0x38, RZ ;  /* 0x0000003803d27824 */ /* 0x000fc400078e02ff */
[C---:B------:R-:W-:Y:S01]  /*1bc0*/  IMAD R212, R3.reuse, 0x39, RZ ;  /* 0x0000003903d47824 */ /* 0x040fe200078e02ff */
        /* <DEDUP_REMOVED lines=10> */
[----:B------:R-:W-:Y:S01]  /*1c70*/  IMAD R240, R3, 0x3f, RZ ;  /* 0x0000003f03f07824 */ /* 0x000fe200078e02ff */
[-C--:B-1----:R-:W-:Y:S02]  /*1c80*/  LEA.HI.X.SX32 R16, R19, R31.reuse, 0x1, P2 ;  /* 0x0000001f13107211 */ /* 0x082fe400010f0eff */
[----:B--2---:R-:W-:-:S03]  /*1c90*/  LEA.HI.X.SX32 R17, R20, R31, 0x1, P3 ;  /* 0x0000001f14117211 */ /* 0x004fc600018f0eff */
[----:B------:R0:W-:Y:S01]  /*1ca0*/  STL [R1+0x5c], R16 ;  /* 0x00005c1001007387 */ /* 0x0001e20000100800 */
[----:B------:R-:W-:-:S03]  /*1cb0*/  IADD3 R19, P3, R23, R29, RZ ;  /* 0x0000001d17137210 */ /* 0x000fc60007f7e0ff */
[----:B------:R1:W-:Y:S04]  /*1cc0*/  STL [R1+0x64], R17 ;  /* 0x0000641101007387 */ /* 0x0003e80000100800 */
[----:B------:R2:W-:Y:S01]  /*1cd0*/  STL [R1+0x6c], R18 ;  /* 0x00006c1201007387 */ /* 0x0005e20000100800 */
[----:B0-----:R-:W-:Y:S01]  /*1ce0*/  IMAD R16, R33, 0x4, R15 ;  /* 0x0000000421107824 */ /* 0x001fe200078e020f */
[-C--:B-1----:R-:W-:Y:S02]  /*1cf0*/  IADD3 R17, P2, R22, R29.reuse, RZ ;  /* 0x0000001d16117210 */ /* 0x082fe40007f5e0ff */
[----:B--2---:R-:W-:-:S03]  /*1d00*/  IADD3 R18, P4, R0, R29, RZ ;  /* 0x0000001d00127210 */ /* 0x004fc60007f9e0ff */
[----:B------:R0:W-:Y:S01]  /*1d10*/  STL [R1+0x78], R17 ;  /* 0x0000781101007387 */ /* 0x0001e20000100800 */
[----:B------:R-:W-:-:S03]  /*1d20*/  LEA.HI.X.SX32 R20, R22, R31, 0x1, P2 ;  /* 0x0000001f16147211 */ /* 0x000fc600010f0eff */
[----:B------:R1:W-:Y:S04]  /*1d30*/  STL [R1+0x80], R19 ;  /* 0x0000801301007387 */ /* 0x0003e80000100800 */
[----:B------:R2:W-:Y:S01]  /*1d40*/  STL [R1+0x88], R18 ;  /* 0x0000881201007387 */ /* 0x0005e20000100800 */
[----:B0-----:R-:W-:-:S03]  /*1d50*/  IMAD R17, R33, 0x4, R16 ;  /* 0x0000000421117824 */ /* 0x001fc600078e0210 */
[----:B------:R0:W-:Y:S01]  /*1d60*/  STL [R1+0x74], R20 ;  /* 0x0000741401007387 */ /* 0x0001e20000100800 */
[-C--:B-1----:R-:W-:Y:S01]  /*1d70*/  LEA.HI.X.SX32 R19, R0, R31.reuse, 0x1, P4 ;  /* 0x0000001f00137211 */ /* 0x082fe200020f0eff */
[----:B------:R-:W-:Y:S01]  /*1d80*/  IMAD R0, R33, 0x4, R17 ;  /* 0x0000000421007824 */ /* 0x000fe200078e0211 */
[----:B--2---:R-:W-:Y:S01]  /*1d90*/  LEA.HI.X.SX32 R18, R23, R31, 0x1, P3 ;  /* 0x0000001f17127211 */ /* 0x004fe200018f0eff */
[----:B------:R-:W-:Y:S01]  /*1da0*/  IMAD.SHL.U32 R23, R3, 0x8, RZ ;  /* 0x0000000803177824 */ /* 0x000fe200078e00ff */
[----:B0-----:R-:W-:-:S03]  /*1db0*/  IADD3 R20, P3, R2, R29, RZ ;  /* 0x0000001d02147210 */ /* 0x001fc60007f7e0ff */
[----:B------:R0:W-:Y:S04]  /*1dc0*/  STL [R1+0x7c], R18 ;  /* 0x00007c1201007387 */ /* 0x0001e80000100800 */
[----:B------:R1:W-:Y:S01]  /*1dd0*/  STL [R1+0x84], R19 ;  /* 0x0000841301007387 */ /* 0x0003e20000100800 */
[-C--:B0-----:R-:W-:Y:S02]  /*1de0*/  IADD3 R18, P2, R5, R29.reuse, RZ ;  /* 0x0000001d05127210 */ /* 0x081fe40007f5e0ff */
[----:B-1----:R-:W-:-:S03]  /*1df0*/  IADD3 R19, P4, R24, R29, RZ ;  /* 0x0000001d18137210 */ /* 0x002fc60007f9e0ff */
[----:B------:R0:W-:Y:S04]  /*1e00*/  STL [R1+0x90], R18 ;  /* 0x0000901201007387 */ /* 0x0001e80000100800 */
[----:B------:R1:W-:Y:S04]  /*1e10*/  STL [R1+0x98], R20 ;  /* 0x0000981401007387 */ /* 0x0003e80000100800 */
[----:B------:R2:W-:Y:S01]  /*1e20*/  STL [R1+0xa0], R19 ;  /* 0x0000a01301007387 */ /* 0x0005e20000100800 */
[----:B0-----:R-:W-:Y:S01]  /*1e30*/  IMAD R18, R33, 0x4, R0 ;  /* 0x0000000421127824 */ /* 0x001fe200078e0200 */
[----:B-1----:R-:W-:-:S02]  /*1e40*/  LEA.HI.X.SX32 R20, R5, R31, 0x1, P2 ;  /* 0x0000001f05147211 */ /* 0x002fc400010f0eff */
[-C--:B------:R-:W-:Y:S01]  /*1e50*/  LEA.HI.X.SX32 R5, R2, R31.reuse, 0x1, P3 ;  /* 0x0000001f02057211 */ /* 0x080fe200018f0eff */
[----:B------:R-:W-:Y:S01]  /*1e60*/  IMAD R2, R33, 0x4, R18 ;  /* 0x0000000421027824 */ /* 0x000fe200078e0212 */
[----:B--2---:R-:W-:Y:S01]  /*1e70*/  LEA.HI.X.SX32 R19, R24, R31, 0x1, P4 ;  /* 0x0000001f18137211 */ /* 0x004fe200020f0eff */
[----:B------:R0:W-:Y:S04]  /*1e80*/  STL [R1+0x8c], R20 ;  /* 0x00008c1401007387 */ /* 0x0001e80000100800 */
[----:B------:R1:W-:Y:S04]  /*1e90*/  STL [R1+0x94], R5 ;  /* 0x0000940501007387 */ /* 0x0003e80000100800 */
[----:B------:R2:W-:Y:S01]  /*1ea0*/  STL [R1+0x9c], R19 ;  /* 0x00009c1301007387 */ /* 0x0005e20000100800 */
[----:B0-----:R-:W-:-:S02]  /*1eb0*/  IADD3 R20, P4, R27, R29, RZ ;  /* 0x0000001d1b147210 */ /* 0x001fc40007f9e0ff */
[----:B-1----:R-:W-:Y:S02]  /*1ec0*/  IADD3 R5, P2, R25, R29, RZ ;  /* 0x0000001d19057210 */ /* 0x002fe40007f5e0ff */
[----:B------:R-:W-:Y:S01]  /*1ed0*/  LEA.HI.X.SX32 R21, R27, R31, 0x1, P4 ;  /* 0x0000001f1b157211 */ /* 0x000fe200020f0eff */
[----:B------:R-:W-:Y:S01]  /*1ee0*/  IMAD R27, R3, 0xa, RZ ;  /* 0x0000000a031b7824 */ /* 0x000fe200078e02ff */
[C---:B--2---:R-:W-:Y:S01]  /*1ef0*/  IADD3 R19, P3, R26.reuse, R29, RZ ;  /* 0x0000001d1a137210 */ /* 0x044fe20007f7e0ff */
[----:B------:R0:W-:Y:S04]  /*1f00*/  STL [R1+0xa8], R5 ;  /* 0x0000a80501007387 */ /* 0x0001e80000100800 */
[----:B------:R1:W-:Y:S04]  /*1f10*/  STL [R1+0xb0], R19 ;  /* 0x0000b01301007387 */ /* 0x0003e80000100800 */
[----:B------:R2:W-:Y:S01]  /*1f20*/  STL [R1+0xb8], R20 ;  /* 0x0000b81401007387 */ /* 0x0005e20000100800 */
[----:B0-----:R-:W-:Y:S01]  /*1f30*/  IMAD R5, R33, 0x4, R2 ;  /* 0x0000000421057824 */ /* 0x001fe200078e0202 */
[-C--:B-1----:R-:W-:Y:S01]  /*1f40*/  LEA.HI.X.SX32 R19, R25, R31.reuse, 0x1, P2 ;  /* 0x0000001f19137211 */ /* 0x082fe200010f0eff */
[----:B------:R-:W-:Y:S01]  /*1f50*/  IMAD R25, R3, 0x9, RZ ;  /* 0x0000000903197824 */ /* 0x000fe200078e02ff */
[----:B--2---:R-:W-:-:S03]  /*1f60*/  LEA.HI.X.SX32 R20, R26, R31, 0x1, P3 ;  /* 0x0000001f1a147211 */ /* 0x004fc600018f0eff */
[----:B------:R0:W-:Y:S01]  /*1f70*/  STL [R1+0xa4], R19 ;  /* 0x0000a41301007387 */ /* 0x0001e20000100800 */
[----:B------:R-:W-:-:S03]  /*1f80*/  IADD3 R22, P3, R9, R29, RZ ;  /* 0x0000001d09167210 */ /* 0x000fc60007f7e0ff */
[----:B------:R1:W-:Y:S01]  /*1f90*/  STL [R1+0xac], R20 ;  /* 0x0000ac1401007387 */ /* 0x0003e20000100800 */
[----:B------:R-:W-:-:S03]  /*1fa0*/  LEA.HI.X.SX32 R9, R9, R31, 0x1, P3 ;  /* 0x0000001f09097211 */ /* 0x000fc600018f0eff */
[----:B------:R2:W-:Y:S01]  /*1fb0*/  STL [R1+0xb4], R21 ;  /* 0x0000b41501007387 */ /* 0x0005e20000100800 */
[----:B0-----:R-:W-:Y:S01]  /*1fc0*/  IMAD R19, R33, 0x4, R5 ;  /* 0x0000000421137824 */ /* 0x001fe200078e0205 */
[-C--:B-1----:R-:W-:Y:S02]  /*1fd0*/  IADD3 R20, P2, R4, R29.reuse, RZ ;  /* 0x0000001d04147210 */ /* 0x082fe40007f5e0ff */
[----:B--2---:R-:W-:-:S03]  /*1fe0*/  IADD3 R21, P4, R10, R29, RZ ;  /* 0x0000001d0a157210 */ /* 0x004fc60007f9e0ff */
[----:B------:R0:W-:Y:S01]  /*1ff0*/  STL [R1+0xc0], R20 ;  /* 0x0000c01401007387 */ /* 0x0001e20000100800 */
[-C--:B------:R-:W-:Y:S02]  /*2000*/  LEA.HI.X.SX32 R4, R4, R31.reuse, 0x1, P2 ;  /* 0x0000001f04047211 */ /* 0x080fe400010f0eff */
[----:B------:R-:W-:Y:S01]  /*2010*/  LEA.HI.X.SX32 R10, R10, R31, 0x1, P4 ;  /* 0x0000001f0a0a7211 */ /* 0x000fe200020f0eff */
[----:B------:R-:W-:Y:S04]  /*2020*/  STL [R1+0xc8], R22 ;  /* 0x0000c81601007387 */ /* 0x000fe80000100800 */
[----:B------:R1:W-:Y:S01]  /*2030*/  STL [R1+0xd0], R21 ;  /* 0x0000d01501007387 */ /* 0x0003e20000100800 */
[----:B0-----:R-:W-:-:S03]  /*2040*/  IMAD R20, R33, 0x4, R19 ;  /* 0x0000000421147824 */ /* 0x001fc600078e0213 */
[----:B------:R0:W-:Y:S04]  /*2050*/  STL [R1+0xbc], R4 ;  /* 0x0000bc0401007387 */ /* 0x0001e80000100800 */
[----:B------:R2:W-:Y:S01]  /*2060*/  STL [R1+0xc4], R9 ;  /* 0x0000c40901007387 */ /* 0x0005e20000100800 */
[----:B-1----:R-:W-:-:S03]  /*2070*/  IADD3 R21, P4, R13, R29, RZ ;  /* 0x0000001d0d157210 */ /* 0x002fc60007f9e0ff */
[----:B------:R1:W-:Y:S01]  /*2080*/  STL [R1+0xcc], R10 ;  /* 0x0000cc0a01007387 */ /* 0x0003e20000100800 */
[----:B0-----:R-:W-:Y:S01]  /*2090*/  IMAD R4, R33, 0x4, R20 ;  /* 0x0000000421047824 */ /* 0x001fe200078e0214 */
[-C--:B--2---:R-:W-:Y:S02]  /*20a0*/  IADD3 R9, P2, R11, R29.reuse, RZ ;  /* 0x0000001d0b097210 */ /* 0x084fe40007f5e0ff */
[----:B-1----:R-:W-:-:S03]  /*20b0*/  IADD3 R10, P3, R12, R29, RZ ;  /* 0x0000001d0c0a7210 */ /* 0x002fc60007f7e0ff */
[----:B------:R0:W-:Y:S04]  /*20c0*/  STL [R1+0xd8], R9 ;  /* 0x0000d80901007387 */ /* 0x0001e80000100800 */
[----:B------:R1:W-:Y:S04]  /*20d0*/  STL [R1+0xe0], R10 ;  /* 0x0000e00a01007387 */ /* 0x0003e80000100800 */
[----:B------:R2:W-:Y:S01]  /*20e0*/  STL [R1+0xe8], R21 ;  /* 0x0000e81501007387 */ /* 0x0005e20000100800 */
[----:B0-----:R-:W-:Y:S01]  /*20f0*/  IMAD R9, R33, 0x4, R4 ;  /* 0x0000000421097824 */ /* 0x001fe200078e0204 */
[----:B-1----:R-:W-:-:S02]  /*2100*/  LEA.HI.X.SX32 R10, R11, R31, 0x1, P2 ;  /* 0x0000001f0b0a7211 */ /* 0x002fc400010f0eff */
[-C--:B------:R-:W-:Y:S02]  /*2110*/  LEA.HI.X.SX32 R11, R12, R31.reuse, 0x1, P3 ;  /* 0x0000001f0c0b7211 */ /* 0x080fe400018f0eff */
[----:B------:R-:W-:Y:S01]  /*2120*/  LEA.HI.X.SX32 R12, R13, R31, 0x1, P4 ;  /* 0x0000001f0d0c7211 */ /* 0x000fe200020f0eff */
[----:B------:R0:W-:Y:S01]  /*2130*/  STL [R1+0xd4], R10 ;  /* 0x0000d40a01007387 */ /* 0x0001e20000100800 */
[-C--:B------:R-:W-:Y:S01]  /*2140*/  IADD3 R13, P4, R16, R29.reuse, RZ ;  /* 0x0000001d100d7210 */ /* 0x080fe20007f9e0ff */
[----:B--2---:R-:W-:Y:S02]  /*2150*/  IMAD R21, R3, 0x7, RZ ;  /* 0x0000000703157824 */ /* 0x004fe400078e02ff */
[----:B------:R1:W-:Y:S04]  /*2160*/  STL [R1+0xdc], R11 ;  /* 0x0000dc0b01007387 */ /* 0x0003e80000100800 */
[----:B------:R2:W-:Y:S01]  /*2170*/  STL [R1+0xe4], R12 ;  /* 0x0000e40c01007387 */ /* 0x0005e20000100800 */
[----:B0-----:R-:W-:Y:S01]  /*2180*/  IMAD R10, R33, 0x4, R9 ;  /* 0x00000004210a7824 */ /* 0x001fe200078e0209 */
[----:B-1----:R-:W-:-:S02]  /*2190*/  IADD3 R11, P2, R14, R29, RZ ;  /* 0x0000001d0e0b7210 */ /* 0x002fc40007f5e0ff */
[----:B--2---:R-:W-:-:S03]  /*21a0*/  IADD3 R12, P3, R15, R29, RZ ;  /* 0x0000001d0f0c7210 */ /* 0x004fc60007f7e0ff */
[----:B------:R0:W-:Y:S04]  /*21b0*/  STL [R1+0xf0], R11 ;  /* 0x0000f00b01007387 */ /* 0x0001e80000100800 */
[----:B------:R1:W-:Y:S04]  /*21c0*/  STL [R1+0xf8], R12 ;  /* 0x0000f80c01007387 */ /* 0x0003e80000100800 */
[----:B------:R2:W-:Y:S01]  /*21d0*/  STL [R1+0x100], R13 ;  /* 0x0001000d01007387 */ /* 0x0005e20000100800 */
[----:B0-----:R-:W-:Y:S01]  /*21e0*/  IMAD R11, R33, 0x4, R10 ;  /* 0x00000004210b7824 */ /* 0x001fe200078e020a */
[----:B-1----:R-:W-:-:S02]  /*21f0*/  LEA.HI.X.SX32 R12, R14, R31, 0x1, P2 ;  /* 0x0000001f0e0c7211 */ /* 0x002fc400010f0eff */
[-C--:B------:R-:W-:Y:S02]  /*2200*/  LEA.HI.X.SX32 R14, R16, R31.reuse, 0x1, P4 ;  /* 0x0000001f100e7211 */ /* 0x080fe400020f0eff */
[----:B--2---:R-:W-:Y:S01]  /*2210*/  LEA.HI.X.SX32 R13, R15, R31, 0x1, P3 ;  /* 0x0000001f0f0d7211 */ /* 0x004fe200018f0eff */
        /* <DEDUP_REMOVED lines=13> */
[-C--:B-1----:R-:W-:Y:S02]  /*22f0*/  LEA.HI.X.SX32 R15, R18, R31.reuse, 0x1, P4 ;  /* 0x0000001f120f7211 */ /* 0x082fe400020f0eff */
[----:B--2---:R-:W-:Y:S01]  /*2300*/  LEA.HI.X.SX32 R14, R0, R31, 0x1, P3 ;  /* 0x0000001f000e7211 */ /* 0x004fe200018f0eff */
[----:B------:R-:W-:Y:S01]  /*2310*/  IMAD R0, R33, 0x4, R13 ;  /* 0x0000000421007824 */ /* 0x000fe200078e020d */
[----:B0-----:R-:W-:-:S03]  /*2320*/  IADD3 R16, P3, R5, R29, RZ ;  /* 0x0000001d05107210 */ /* 0x001fc60007f7e0ff */
[----:B------:R0:W-:Y:S01]  /*2330*/  STL [R1+0x10c], R14 ;  /* 0x00010c0e01007387 */ /* 0x0001e20000100800 */
[----:B------:R-:W-:-:S03]  /*2340*/  LEA.HI.X.SX32 R5, R5, R31, 0x1, P3 ;  /* 0x0000001f05057211 */ /* 0x000fc600018f0eff */
[----:B------:R1:W-:Y:S01]  /*2350*/  STL [R1+0x114], R15 ;  /* 0x0001140f01007387 */ /* 0x0003e20000100800 */
[-C--:B0-----:R-:W-:Y:S02]  /*2360*/  IADD3 R14, P2, R2, R29.reuse, RZ ;  /* 0x0000001d020e7210 */ /* 0x081fe40007f5e0ff */
[----:B-1----:R-:W-:-:S03]  /*2370*/  IADD3 R15, P4, R19, R29, RZ ;  /* 0x0000001d130f7210 */ /* 0x002fc60007f9e0ff */
[----:B------:R0:W-:Y:S01]  /*2380*/  STL [R1+0x120], R14 ;  /* 0x0001200e01007387 */ /* 0x0001e20000100800 */
[----:B------:R-:W-:-:S03]  /*2390*/  LEA.HI.X.SX32 R2, R2, R31, 0x1, P2 ;  /* 0x0000001f02027211 */ /* 0x000fc600010f0eff */
[----:B------:R1:W-:Y:S04]  /*23a0*/  STL [R1+0x128], R16 ;  /* 0x0001281001007387 */ /* 0x0003e80000100800 */
[----:B------:R2:W-:Y:S01]  /*23b0*/  STL [R1+0x130], R15 ;  /* 0x0001300f01007387 */ /* 0x0005e20000100800 */
[----:B0-----:R-:W-:-:S03]  /*23c0*/  IMAD R14, R33, 0x4, R0 ;  /* 0x00000004210e7824 */ /* 0x001fc600078e0200 */
[----:B------:R0:W-:Y:S01]  /*23d0*/  STL [R1+0x11c], R2 ;  /* 0x00011c0201007387 */ /* 0x0001e20000100800 */
[----:B-1----:R-:W-:-:S03]  /*23e0*/  IADD3 R16, P3, R4, R29, RZ ;  /* 0x0000001d04107210 */ /* 0x002fc60007f7e0ff */
[----:B------:R1:W-:Y:S01]  /*23f0*/  STL [R1+0x124], R5 ;  /* 0x0001240501007387 */ /* 0x0003e20000100800 */
[----:B--2---:R-:W-:Y:S01]  /*2400*/  LEA.HI.X.SX32 R15, R19, R31, 0x1, P4 ;  /* 0x0000001f130f7211 */ /* 0x004fe200020f0eff */
[----:B------:R-:W-:Y:S02]  /*2410*/  IMAD R19, R3, 0x6, RZ ;  /* 0x0000000603137824 */ /* 0x000fe400078e02ff */
[----:B0-----:R-:W-:Y:S02]  /*2420*/  IMAD R2, R33, 0x4, R14 ;  /* 0x0000000421027824 */ /* 0x001fe400078e020e */
[----:B------:R0:W-:Y:S01]  /*2430*/  STL [R1+0x12c], R15 ;  /* 0x00012c0f01007387 */ /* 0x0001e20000100800 */
[----:B-1----:R-:W-:-:S04]  /*2440*/  IADD3 R5, P2, R20, R29, RZ ;  /* 0x0000001d14057210 */ /* 0x002fc80007f5e0ff */
[----:B------:R-:W-:Y:S01]  /*2450*/  LEA.HI.X.SX32 R17, R20, R31, 0x1, P2 ;  /* 0x0000001f14117211 */ /* 0x000fe200010f0eff */
[----:B------:R1:W-:Y:S01]  /*2460*/  STL [R1+0x138], R5 ;  /* 0x0001380501007387 */ /* 0x0003e20000100800 */
[----:B0-----:R-:W-:-:S03]  /*2470*/  IADD3 R15, P4, R9, R29, RZ ;  /* 0x0000001d090f7210 */ /* 0x001fc60007f9e0ff */
[----:B------:R0:W-:Y:S04]  /*2480*/  STL [R1+0x140], R16 ;  /* 0x0001401001007387 */ /* 0x0001e80000100800 */
[----:B------:R2:W-:Y:S01]  /*2490*/  STL [R1+0x148], R15 ;  /* 0x0001480f01007387 */ /* 0x0005e20000100800 */
[----:B-1----:R-:W-:-:S03]  /*24a0*/  IMAD R5, R33, 0x4, R2 ;  /* 0x0000000421057824 */ /* 0x002fc600078e0202 */
[----:B------:R1:W-:Y:S01]  /*24b0*/  STL [R1+0x134], R17 ;  /* 0x0001341101007387 */ /* 0x0003e20000100800 */
[-C--:B0-----:R-:W-:Y:S01]  /*24c0*/  LEA.HI.X.SX32 R16, R4, R31.reuse, 0x1, P3 ;  /* 0x0000001f04107211 */ /* 0x081fe200018f0eff */
[----:B------:R-:W-:Y:S01]  /*24d0*/  IMAD R4, R33, 0x4, R5 ;  /* 0x0000000421047824 */ /* 0x000fe200078e0205 */
[----:B--2---:R-:W-:-:S03]  /*24e0*/  LEA.HI.X.SX32 R15, R9, R31, 0x1, P4 ;  /* 0x0000001f090f7211 */ /* 0x004fc600020f0eff */
[----:B------:R0:W-:Y:S01]  /*24f0*/  STL [R1+0x13c], R16 ;  /* 0x00013c1001007387 */ /* 0x0001e20000100800 */
[C---:B------:R-:W-:Y:S01]  /*2500*/  IADD3 R9, P2, R10.reuse, R29, RZ ;  /* 0x0000001d0a097210 */ /* 0x040fe20007f5e0ff */
[----:B-1----:R-:W-:Y:S02]  /*2510*/  IMAD R17, R3, 0x5, RZ ;  /* 0x0000000503117824 */ /* 0x002fe400078e02ff */
[----:B------:R1:W-:Y:S01]  /*2520*/  STL [R1+0x144], R15 ;  /* 0x0001440f01007387 */ /* 0x0003e20000100800 */
[----:B------:R-:W-:-:S03]  /*2530*/  LEA.HI.X.SX32 R10, R10, R31, 0x1, P2 ;  /* 0x0000001f0a0a7211 */ /* 0x000fc600010f0eff */
[----:B------:R2:W-:Y:S01]  /*2540*/  STL [R1+0x150], R9 ;  /* 0x0001500901007387 */ /* 0x0005e20000100800 */
[-C--:B0-----:R-:W-:Y:S02]  /*2550*/  IADD3 R16, P3, R11, R29.reuse, RZ ;  /* 0x0000001d0b107210 */ /* 0x081fe40007f7e0ff */
[----:B-1----:R-:W-:-:S03]  /*2560*/  IADD3 R15, P4, R12, R29, RZ ;  /* 0x0000001d0c0f7210 */ /* 0x002fc60007f9e0ff */
[----:B------:R-:W-:Y:S01]  /*2570*/  STL [R1+0x158], R16 ;  /* 0x0001581001007387 */ /* 0x000fe20000100800 */
[-C--:B------:R-:W-:Y:S02]  /*2580*/  LEA.HI.X.SX32 R11, R11, R31.reuse, 0x1, P3 ;  /* 0x0000001f0b0b7211 */ /* 0x080fe400018f0eff */
[----:B------:R-:W-:Y:S01]  /*2590*/  LEA.HI.X.SX32 R12, R12, R31, 0x1, P4 ;  /* 0x0000001f0c0c7211 */ /* 0x000fe200020f0eff */
[----:B------:R0:W-:Y:S01]  /*25a0*/  STL [R1+0x160], R15 ;  /* 0x0001600f01007387 */ /* 0x0001e20000100800 */
[----:B--2---:R-:W-:-:S03]  /*25b0*/  IMAD R9, R33, 0x4, R4 ;  /* 0x0000000421097824 */ /* 0x004fc600078e0204 */
[----:B------:R1:W-:Y:S04]  /*25c0*/  STL [R1+0x14c], R10 ;  /* 0x00014c0a01007387 */ /* 0x0003e80000100800 */
[----:B------:R2:W-:Y:S01]  /*25d0*/  STL [R1+0x154], R11 ;  /* 0x0001540b01007387 */ /* 0x0005e20000100800 */
[----:B0-----:R-:W-:-:S03]  /*25e0*/  IADD3 R15, P3, R0, R29, RZ ;  /* 0x0000001d000f7210 */ /* 0x001fc60007f7e0ff */
[----:B------:R0:W-:Y:S01]  /*25f0*/  STL [R1+0x15c], R12 ;  /* 0x00015c0c01007387 */ /* 0x0001e20000100800 */
[----:B-1----:R-:W-:Y:S01]  /*2600*/  IMAD R10, R33, 0x4, R9 ;  /* 0x00000004210a7824 */ /* 0x002fe200078e0209 */
[-C--:B--2---:R-:W-:Y:S02]  /*2610*/  IADD3 R11, P2, R13, R29.reuse, RZ ;  /* 0x0000001d0d0b7210 */ /* 0x084fe40007f5e0ff */
[----:B0-----:R-:W-:-:S03]  /*2620*/  IADD3 R12, P4, R14, R29, RZ ;  /* 0x0000001d0e0c7210 */ /* 0x001fc60007f9e0ff */
        /* <DEDUP_REMOVED lines=8> */
[-C--:B------:R-:W-:Y:S01]  /*26b0*/  IADD3 R14, P3, R5, R29.reuse, RZ ;  /* 0x0000001d050e7210 */ /* 0x080fe20007f7e0ff */
[----:B------:R-:W-:Y:S02]  /*26c0*/  IMAD R0, R33, 0x4, R11 ;  /* 0x0000000421007824 */ /* 0x000fe400078e020b */
[----:B------:R1:W-:Y:S04]  /*26d0*/  STL [R1+0x16c], R12 ;  /* 0x00016c0c01007387 */ /* 0x0003e80000100800 */
[----:B------:R2:W-:Y:S01]  /*26e0*/  STL [R1+0x174], R13 ;  /* 0x0001740d01007387 */ /* 0x0005e20000100800 */
[----:B0-----:R-:W-:Y:S01]  /*26f0*/  IMAD.SHL.U32 R15, R3, 0x4, RZ ;  /* 0x00000004030f7824 */ /* 0x001fe200078e00ff */
[----:B-1----:R-:W-:-:S02]  /*2700*/  IADD3 R12, P2, R2, R29, RZ ;  /* 0x0000001d020c7210 */ /* 0x002fc40007f5e0ff */
[----:B--2---:R-:W-:-:S03]  /*2710*/  IADD3 R13, P4, R4, R29, RZ ;  /* 0x0000001d040d7210 */ /* 0x004fc60007f9e0ff */
[----:B------:R0:W-:Y:S01]  /*2720*/  STL [R1+0x180], R12 ;  /* 0x0001800c01007387 */ /* 0x0001e20000100800 */
[----:B------:R-:W-:-:S03]  /*2730*/  LEA.HI.X.SX32 R2, R2, R31, 0x1, P2 ;  /* 0x0000001f02027211 */ /* 0x000fc600010f0eff */
[----:B------:R-:W-:Y:S04]  /*2740*/  STL [R1+0x188], R14 ;  /* 0x0001880e01007387 */ /* 0x000fe80000100800 */
[----:B------:R1:W-:Y:S01]  /*2750*/  STL [R1+0x190], R13 ;  /* 0x0001900d01007387 */ /* 0x0003e20000100800 */
[----:B0-----:R-:W-:-:S03]  /*2760*/  IMAD R12, R33, 0x4, R0 ;  /* 0x00000004210c7824 */ /* 0x001fc600078e0200 */
[----:B------:R0:W-:Y:S01]  /*2770*/  STL [R1+0x17c], R2 ;  /* 0x00017c0201007387 */ /* 0x0001e20000100800 */
[-C--:B-1----:R-:W-:Y:S02]  /*2780*/  LEA.HI.X.SX32 R13, R5, R31.reuse, 0x1, P3 ;  /* 0x0000001f050d7211 */ /* 0x082fe400018f0eff */
[----:B------:R-:W-:Y:S02]  /*2790*/  LEA.HI.X.SX32 R5, R4, R31, 0x1, P4 ;  /* 0x0000001f04057211 */ /* 0x000fe400020f0eff */
[----:B------:R-:W-:Y:S01]  /*27a0*/  IADD3 R4, P2, R9, R29, RZ ;  /* 0x0000001d09047210 */ /* 0x000fe20007f5e0ff */
[----:B------:R1:W-:Y:S01]  /*27b0*/  STL [R1+0x184], R13 ;  /* 0x0001840d01007387 */ /* 0x0003e20000100800 */
[----:B0-----:R-:W-:-:S03]  /*27c0*/  IMAD R2, R33, 0x4, R12 ;  /* 0x0000000421027824 */ /* 0x001fc600078e020c */
[----:B------:R0:W-:Y:S04]  /*27d0*/  STL [R1+0x18c], R5 ;  /* 0x00018c0501007387 */ /* 0x0001e80000100800 */
[----:B------:R2:W-:Y:S01]  /*27e0*/  STL [R1+0x198], R4 ;  /* 0x0001980401007387 */ /* 0x0005e20000100800 */
[-C--:B-1----:R-:W-:Y:S02]  /*27f0*/  IADD3 R13, P4, R11, R29.reuse, RZ ;  /* 0x0000001d0b0d7210 */ /* 0x082fe40007f9e0ff */
[----:B0-----:R-:W-:Y:S01]  /*2800*/  IADD3 R5, P3, R10, R29, RZ ;  /* 0x0000001d0a057210 */ /* 0x001fe20007f7e0ff */
[----:B--2---:R-:W-:-:S04]  /*2810*/  IMAD R4, R33, 0x4, R2 ;  /* 0x0000000421047824 */ /* 0x004fc800078e0202 */
[----:B------:R0:W-:Y:S04]  /*2820*/  STL [R1+0x1a0], R5 ;  /* 0x0001a00501007387 */ /* 0x0001e80000100800 */
[----:B------:R1:W-:Y:S01]  /*2830*/  STL [R1+0x1a8], R13 ;  /* 0x0001a80d01007387 */ /* 0x0003e20000100800 */
[-C--:B0-----:R-:W-:Y:S02]  /*2840*/  LEA.HI.X.SX32 R5, R9, R31.reuse, 0x1, P2 ;  /* 0x0000001f09057211 */ /* 0x081fe400010f0eff */
[-C--:B------:R-:W-:Y:S02]  /*2850*/  LEA.HI.X.SX32 R9, R10, R31.reuse, 0x1, P3 ;  /* 0x0000001f0a097211 */ /* 0x080fe400018f0eff */
[----:B------:R-:W-:Y:S01]  /*2860*/  LEA.HI.X.SX32 R10, R11, R31, 0x1, P4 ;  /* 0x0000001f0b0a7211 */ /* 0x000fe200020f0eff */
[----:B------:R0:W-:Y:S01]  /*2870*/  STL [R1+0x194], R5 ;  /* 0x0001940501007387 */ /* 0x0001e20000100800 */
[----:B------:R-:W-:Y:S01]  /*2880*/  IADD3 R11, P3, R12, R29, RZ ;  /* 0x0000001d0c0b7210 */ /* 0x000fe20007f7e0ff */
[----:B-1----:R-:W-:-:S02]  /*2890*/  IMAD R13, R3, 0x3, RZ ;  /* 0x00000003030d7824 */ /* 0x002fc400078e02ff */
        /* <DEDUP_REMOVED lines=12> */
[----:B--2---:R-:W-:-:S03]  /*2960*/  LEA.HI.X.SX32 R10, R2, R31, 0x1, P4 ;  /* 0x0000001f020a7211 */ /* 0x004fc600020f0eff */
[----:B------:R1:W-:Y:S01]  /*2970*/  STL [R1+0x1b4], R11 ;  /* 0x0001b40b01007387 */ /* 0x0003e20000100800 */
[----:B------:R-:W-:Y:S01]  /*2980*/  IADD3 R2, P2, R4, R29, RZ ;  /* 0x0000001d04027210 */ /* 0x000fe20007f5e0ff */
[----:B0-----:R-:W-:Y:S02]  /*2990*/  IMAD R0, R33, 0x4, R9 ;  /* 0x0000000421007824 */ /* 0x001fe400078e0209 */
[----:B------:R0:W-:Y:S01]  /*29a0*/  STL [R1+0x1bc], R10 ;  /* 0x0001bc0a01007387 */ /* 0x0001e20000100800 */
[----:B------:R-:W-:-:S03]  /*29b0*/  IMAD R33, R3, 0xd, RZ ;  /* 0x0000000d03217824 */ /* 0x000fc600078e02ff */
[----:B------:R2:W-:Y:S01]  /*29c0*/  STL [R1+0x1c8], R2 ;  /* 0x0001c80201007387 */ /* 0x0005e20000100800 */
[-C--:B-1----:R-:W-:Y:S02]  /*29d0*/  IADD3 R11, P4, R9, R29.reuse, RZ ;  /* 0x0000001d090b7210 */ /* 0x082fe40007f9e0ff */
[-C--:B0-----:R-:W-:Y:S02]  /*29e0*/  IADD3 R10, P3, R5, R29.reuse, RZ ;  /* 0x0000001d050a7210 */ /* 0x081fe40007f7e0ff */
[----:B--2---:R-:W-:-:S03]  /*29f0*/  IADD3 R2, P5, R0, R29, RZ ;  /* 0x0000001d00027210 */ /* 0x004fc60007fbe0ff */
[----:B------:R0:W-:Y:S01]  /*2a00*/  STL [R1+0x1d0], R10 ;  /* 0x0001d00a01007387 */ /* 0x0001e20000100800 */
[----:B------:R-:W-:Y:S01]  /*2a10*/  IMAD R29, R3, 0xb, RZ ;  /* 0x0000000b031d7824 */ /* 0x000fe200078e02ff */
[-C--:B------:R-:W-:Y:S02]  /*2a20*/  LEA.HI.X.SX32 R0, R0, R31.reuse, 0x1, P5 ;  /* 0x0000001f00007211 */ /* 0x080fe400028f0eff */
[----:B------:R1:W-:Y:S04]  /*2a30*/  STL [R1+0x1d8], R11 ;  /* 0x0001d80b01007387 */ /* 0x0003e80000100800 */
[----:B------:R2:W-:Y:S01]  /*2a40*/  STL [R1+0x1e0], R2 ;  /* 0x0001e00201007387 */ /* 0x0005e20000100800 */
[-C--:B0-----:R-:W-:Y:S02]  /*2a50*/  LEA.HI.X.SX32 R10, R4, R31.reuse, 0x1, P2 ;  /* 0x0000001f040a7211 */ /* 0x081fe400010f0eff */
[----:B------:R-:W-:Y:S01]  /*2a60*/  LEA.HI.X.SX32 R4, R5, R31, 0x1, P3 ;  /* 0x0000001f05047211 */ /* 0x000fe200018f0eff */
[----:B------:R-:W-:Y:S01]  /*2a70*/  IMAD.MOV.U32 R5, RZ, RZ, 0x3f800000 ;  /* 0x3f800000ff057424 */ /* 0x000fe200078e00ff */
[-C--:B------:R-:W-:Y:S01]  /*2a80*/  IADD3 RZ, P3, R13, R6.reuse, RZ ;  /* 0x000000060dff7210 */ /* 0x080fe20007f7e0ff */
[----:B-1----:R-:W-:Y:S01]  /*2a90*/  IMAD.SHL.U32 R11, R3, 0x2, RZ ;  /* 0x00000002030b7824 */ /* 0x002fe200078e00ff */
[----:B------:R0:W-:Y:S01]  /*2aa0*/  STL [R1+0x1c4], R10 ;  /* 0x0001c40a01007387 */ /* 0x0001e20000100800 */
[----:B------:R-:W-:-:S02]  /*2ab0*/  IADD3 RZ, P2, R15, R6, RZ ;  /* 0x000000060fff7210 */ /* 0x000fc40007f5e0ff */
[----:B--2---:R-:W-:Y:S01]  /*2ac0*/  LEA.HI.X.SX32 R2, R9, R31, 0x1, P4 ;  /* 0x0000001f09027211 */ /* 0x004fe200020f0eff */
[----:B------:R-:W-:Y:S01]  /*2ad0*/  IMAD R31, R3, 0xc, RZ ;  /* 0x0000000c031f7824 */ /* 0x000fe200078e02ff */
[-C--:B------:R-:W-:Y:S01]  /*2ae0*/  IADD3 RZ, P4, R11, R6.reuse, RZ ;  /* 0x000000060bff7210 */ /* 0x080fe20007f9e0ff */
[----:B------:R1:W-:Y:S01]  /*2af0*/  STL [R1+0x1cc], R4 ;  /* 0x0001cc0401007387 */ /* 0x0003e20000100800 */
[-C--:B------:R-:W-:Y:S01]  /*2b00*/  LEA.HI.X.SX32 R13, R13, R7.reuse, 0x1, P3 ;  /* 0x000000070d0d7211 */ /* 0x080fe200018f0eff */
[----:B------:R-:W-:Y:S01]  /*2b10*/  IMAD.MOV.U32 R3, RZ, RZ, -0x800000 ;  /* 0xff800000ff037424 */ /* 0x000fe200078e00ff */
[----:B------:R-:W-:Y:S01]  /*2b20*/  LEA.HI.X.SX32 R11, R11, R7, 0x1, P4 ;  /* 0x000000070b0b7211 */ /* 0x000fe200020f0eff */
[----:B------:R2:W-:Y:S01]  /*2b30*/  STL [R1+0x1d4], R2 ;  /* 0x0001d40201007387 */ /* 0x0005e20000100800 */
[-C--:B------:R-:W-:Y:S02]  /*2b40*/  IADD3 R9, P6, R17, R6.reuse, RZ ;  /* 0x0000000611097210 */ /* 0x080fe40007fde0ff */
[-C--:B0-----:R-:W-:Y:S01]  /*2b50*/  IADD3 R10, P5, R19, R6.reuse, RZ ;  /* 0x00000006130a7210 */ /* 0x081fe20007fbe0ff */
[----:B------:R0:W-:Y:S01]  /*2b60*/  STL [R1+0x1dc], R0 ;  /* 0x0001dc0001007387 */ /* 0x0001e20000100800 */
[-C--:B------:R-:W-:Y:S01]  /*2b70*/  IADD3 R12, P4, R21, R6.reuse, RZ ;  /* 0x00000006150c7210 */ /* 0x080fe20007f9e0ff */
[----:B-1----:R-:W-:Y:S01]  /*2b80*/  IMAD.MOV.U32 R4, RZ, RZ, 0x3f800000 ;  /* 0x3f800000ff047424 */ /* 0x002fe200078e00ff */
[----:B------:R-:W-:-:S02]  /*2b90*/  IADD3 R14, P3, R23, R6, RZ ;  /* 0x00000006170e7210 */ /* 0x000fc40007f7e0ff */
[-C--:B------:R-:W-:Y:S01]  /*2ba0*/  LEA.HI.X.SX32 R15, R15, R7.reuse, 0x1, P2 ;  /* 0x000000070f0f7211 */ /* 0x080fe200010f0eff */
[----:B--2---:R-:W-:Y:S01]  /*2bb0*/  IMAD.MOV.U32 R2, RZ, RZ, -0x800000 ;  /* 0xff800000ff027424 */ /* 0x004fe200078e00ff */
[-C--:B------:R-:W-:Y:S02]  /*2bc0*/  LEA.HI.X.SX32 R17, R17, R7.reuse, 0x1, P6 ;  /* 0x0000000711117211 */ /* 0x080fe400030f0eff */
[-C--:B------:R-:W-:Y:S01]  /*2bd0*/  LEA.HI.X.SX32 R19, R19, R7.reuse, 0x1, P5 ;  /* 0x0000000713137211 */ /* 0x080fe200028f0eff */
[----:B0-----:R-:W-:Y:S01]  /*2be0*/  IMAD.MOV.U32 R0, RZ, RZ, -0x800000 ;  /* 0xff800000ff007424 */ /* 0x001fe200078e00ff */
[-C--:B------:R-:W-:Y:S02]  /*2bf0*/  LEA.HI.X.SX32 R21, R21, R7.reuse, 0x1, P4 ;  /* 0x0000000715157211 */ /* 0x080fe400020f0eff */
[----:B------:R-:W-:Y:S02]  /*2c00*/  LEA.HI.X.SX32 R23, R23, R7, 0x1, P3 ;  /* 0x0000000717177211 */ /* 0x000fe400018f0eff */
[----:B------:R-:W-:-:S02]  /*2c10*/  IADD3 R16, P2, R25, R6, RZ ;  /* 0x0000000619107210 */ /* 0x000fc40007f5e0ff */
[-C--:B------:R-:W-:Y:S02]  /*2c20*/  IADD3 R18, P6, R27, R6.reuse, RZ ;  /* 0x000000061b127210 */ /* 0x080fe40007fde0ff */
[-C--:B------:R-:W-:Y:S02]  /*2c30*/  IADD3 R20, P5, R29, R6.reuse, RZ ;  /* 0x000000061d147210 */ /* 0x080fe40007fbe0ff */
[-C--:B------:R-:W-:Y:S02]  /*2c40*/  IADD3 R22, P4, R31, R6.reuse, RZ ;  /* 0x000000061f167210 */ /* 0x080fe40007f9e0ff */
[----:B------:R-:W-:Y:S02]  /*2c50*/  IADD3 R24, P3, R33, R6, RZ ;  /* 0x0000000621187210 */ /* 0x000fe40007f7e0ff */
[-C--:B------:R-:W-:Y:S02]  /*2c60*/  LEA.HI.X.SX32 R25, R25, R7.reuse, 0x1, P2 ;  /* 0x0000000719197211 */ /* 0x080fe400010f0eff */
[----:B------:R-:W-:-:S02]  /*2c70*/  LEA.HI.X.SX32 R27, R27, R7, 0x1, P6 ;  /* 0x000000071b1b7211 */ /* 0x000fc400030f0eff */
[-C--:B------:R-:W-:Y:S02]  /*2c80*/  LEA.HI.X.SX32 R29, R29, R7.reuse, 0x1, P5 ;  /* 0x000000071d1d7211 */ /* 0x080fe400028f0eff */
[-C--:B------:R-:W-:Y:S02]  /*2c90*/  LEA.HI.X.SX32 R31, R31, R7.reuse, 0x1, P4 ;  /* 0x000000071f1f7211 */ /* 0x080fe400020f0eff */
[----:B------:R-:W-:Y:S02]  /*2ca0*/  LEA.HI.X.SX32 R33, R33, R7, 0x1, P3 ;  /* 0x0000000721217211 */ /* 0x000fe400018f0eff */
[-C--:B------:R-:W-:Y:S02]  /*2cb0*/  IADD3 R26, P2, R34, R6.reuse, RZ ;  /* 0x00000006221a7210 */ /* 0x080fe40007f5e0ff */
[-C--:B------:R-:W-:Y:S02]  /*2cc0*/  IADD3 R28, P6, R35, R6.reuse, RZ ;  /* 0x00000006231c7210 */ /* 0x080fe40007fde0ff */
[----:B------:R-:W-:-:S02]  /*2cd0*/  IADD3 R30, P5, R36, R6, RZ ;  /* 0x00000006241e7210 */ /* 0x000fc40007fbe0ff */
[-C--:B------:R-:W-:Y:S02]  /*2ce0*/  IADD3 R32, P4, R37, R6.reuse, RZ ;  /* 0x0000000625207210 */ /* 0x080fe40007f9e0ff */
[----:B------:R-:W-:Y:S02]  /*2cf0*/  IADD3 R125, P3, R124, R6, RZ ;  /* 0x000000067c7d7210 */ /* 0x000fe40007f7e0ff */
[-C--:B------:R-:W-:Y:S02]  /*2d00*/  LEA.HI.X.SX32 R34, R34, R7.reuse, 0x1, P2 ;  /* 0x0000000722227211 */ /* 0x080fe400010f0eff */
[-C--:B------:R-:W-:Y:S02]  /*2d10*/  LEA.HI.X.SX32 R35, R35, R7.reuse, 0x1, P6 ;  /* 0x0000000723237211 */ /* 0x080fe400030f0eff */
[-C--:B------:R-:W-:Y:S02]  /*2d20*/  LEA.HI.X.SX32 R36, R36, R7.reuse, 0x1, P5 ;  /* 0x0000000724247211 */ /* 0x080fe400028f0eff */
[----:B------:R-:W-:-:S02]  /*2d30*/  LEA.HI.X.SX32 R37, R37, R7, 0x1, P4 ;  /* 0x0000000725257211 */ /* 0x000fc400020f0eff */
[----:B------:R-:W-:Y:S02]  /*2d40*/  LEA.HI.X.SX32 R124, R124, R7, 0x1, P3 ;  /* 0x000000077c7c7211 */ /* 0x000fe400018f0eff */
[-C--:B------:R-:W-:Y:S02]  /*2d50*/  IADD3 R131, P2, R130, R6.reuse, RZ ;  /* 0x0000000682837210 */ /* 0x080fe40007f5e0ff */
[-C--:B------:R-:W-:Y:S02]  /*2d60*/  IADD3 R133, P6, R132, R6.reuse, RZ ;  /* 0x0000000684857210 */ /* 0x080fe40007fde0ff */
[-C--:B------:R-:W-:Y:S02]  /*2d70*/  IADD3 R135, P5, R134, R6.reuse, RZ ;  /* 0x0000000686877210 */ /* 0x080fe40007fbe0ff */
[-C--:B------:R-:W-:Y:S02]  /*2d80*/  IADD3 R137, P4, R136, R6.reuse, RZ ;  /* 0x0000000688897210 */ /* 0x080fe40007f9e0ff */
[----:B------:R-:W-:-:S02]  /*2d90*/  IADD3 R139, P3, R138, R6, RZ ;  /* 0x000000068a8b7210 */ /* 0x000fc40007f7e0ff */
[-C--:B------:R-:W-:Y:S02]  /*2da0*/  LEA.HI.X.SX32 R130, R130, R7.reuse, 0x1, P2 ;  /* 0x0000000782827211 */ /* 0x080fe400010f0eff */
[-C--:B------:R-:W-:Y:S02]  /*2db0*/  LEA.HI.X.SX32 R132, R132, R7.reuse, 0x1, P6 ;  /* 0x0000000784847211 */ /* 0x080fe400030f0eff */
[-C--:B------:R-:W-:Y:S02]  /*2dc0*/  LEA.HI.X.SX32 R134, R134, R7.reuse, 0x1, P5 ;  /* 0x0000000786867211 */ /* 0x080fe400028f0eff */
        /* <DEDUP_REMOVED lines=81> */
[----:B------:R-:W-:-:S07]  /*32e0*/  LEA.HI.X.SX32 R240, R240, R7, 0x1, P3 ;  /* 0x00000007f0f07211 */ /* 0x000fce00018f0eff */
.L_x_1:
[----:B------:R-:W-:Y:S02]  /*32f0*/  USHF.R.S32.HI UR9, URZ, 0x1f, UR4 ;  /* 0x0000001f3f097899 */ /* 0x000fe40008011404 */
[C---:B------:R-:W-:Y:S01]  /*3300*/  IADD3 RZ, P2, R6.reuse, UR4, RZ ;  /* 0x0000000406ff7c10 */ /* 0x040fe2000ff5e0ff */
[----:B------:R-:W-:Y:S02]  /*3310*/  USHF.R.S32.HI UR15, URZ, 0x1f, UR4 ;  /* 0x0000001f3f0f7899 */ /* 0x000fe40008011404 */
[----:B------:R-:W-:Y:S01]  /*3320*/  IADD3 R46, P3, R9, UR4, RZ ;  /* 0x00000004092e7c10 */ /* 0x000fe2000ff7e0ff */
[----:B------:R-:W-:Y:S01]  /*3330*/  VIADD R42, R6, UR4 ;  /* 0x00000004062a7c36 */ /* 0x000fe20008000000 */
[----:B------:R-:W0:Y:S01]  /*3340*/  LDC R126, c[0x0][0x254] ;  /* 0x00009500ff7e7b82 */ /* 0x000e220000000800 */
[----:B------:R-:W-:Y:S01]  /*3350*/  IADD3.X R43, R7, UR9, RZ, P2, !PT ;  /* 0x00000009072b7c10 */ /* 0x000fe200097fe4ff */
[----:B------:R-:W2:Y:S01]  /*3360*/  LDL R249, [R1] ;  /* 0x0000000001f97983 */ /* 0x000ea20000100800 */
[----:B------:R-:W-:-:S02]  /*3370*/  IADD3 R44, P2, R10, UR4, RZ ;  /* 0x000000040a2c7c10 */ /* 0x000fc4000ff5e0ff */
[----:B------:R-:W-:Y:S01]  /*3380*/  IADD3.X R47, R17, UR15, RZ, P3, !PT ;  /* 0x0000000f112f7c10 */ /* 0x000fe20009ffe4ff */
[----:B------:R1:W3:Y:S01]  /*3390*/  LDG.E.U8 R41, desc[UR10][R42.64] ;  /* 0x0000000a2a297981 */ /* 0x0002e2000c1e1100 */
[----:B------:R-:W-:Y:S02]  /*33a0*/  IADD3 R50, P3, R12, UR4, RZ ;  /* 0x000000040c327c10 */ /* 0x000fe4000ff7e0ff */
[----:B------:R-:W-:Y:S01]  /*33b0*/  IADD3.X R45, R19, UR15, RZ, P2, !PT ;  /* 0x0000000f132d7c10 */ /* 0x000fe200097fe4ff */
[----:B------:R-:W4:Y:S01]  /*33c0*/  LDG.E.U8 R46, desc[UR10][R46.64] ;  /* 0x0000000a2e2e7981 */ /* 0x000f22000c1e1100 */
[----:B------:R-:W-:Y:S02]  /*33d0*/  IADD3.X R51, R21, UR15, RZ, P3, !PT ;  /* 0x0000000f15337c10 */ /* 0x000fe40009ffe4ff */
[----:B------:R-:W-:Y:S01]  /*33e0*/  IADD3 R48, P3, R16, UR4, RZ ;  /* 0x0000000410307c10 */ /* 0x000fe2000ff7e0ff */
[----:B------:R-:W5:Y:S01]  /*33f0*/  LDL R247, [R1+0x8] ;  /* 0x0000080001f77983 */ /* 0x000f620000100800 */
[----:B-1----:R-:W-:-:S03]  /*3400*/  IADD3 R42, P2, R14, UR4, RZ ;  /* 0x000000040e2a7c10 */ /* 0x002fc6000ff5e0ff */
[----:B------:R-:W2:Y:S01]  /*3410*/  LDG.E.U8 R45, desc[UR10][R44.64] ;  /* 0x0000000a2c2d7981 */ /* 0x000ea2000c1e1100 */
[----:B------:R-:W-:Y:S02]  /*3420*/  IADD3.X R49, R25, UR15, RZ, P3, !PT ;  /* 0x0000000f19317c10 */ /* 0x000fe40009ffe4ff */
[----:B------:R-:W-:Y:S01]  /*3430*/  IADD3.X R43, R23, UR15, RZ, P2, !PT ;  /* 0x0000000f172b7c10 */ /* 0x000fe200097fe4ff */
[----:B------:R-:W5:Y:S01]  /*3440*/  LDL R243, [R1+0x4] ;  /* 0x0000040001f37983 */ /* 0x000f620000100800 */
[----:B------:R-:W-:-:S03]  /*3450*/  IADD3 R52, P2, R18, UR4, RZ ;  /* 0x0000000412347c10 */ /* 0x000fc6000ff5e0ff */
[----:B------:R-:W4:Y:S04]  /*3460*/  LDG.E.U8 R48, desc[UR10][R48.64] ;  /* 0x0000000a30307981 */ /* 0x000f28000c1e1100 */
[----:B------:R1:W5:Y:S01]  /*3470*/  LDG.E.U8 R44, desc[UR10][R50.64] ;  /* 0x0000000a322c7981 */ /* 0x000362000c1e1100 */
[----:B------:R-:W-:Y:S02]  /*3480*/  IADD3.X R53, R27, UR15, RZ, P2, !PT ;  /* 0x0000000f1b357c10 */ /* 0x000fe400097fe4ff */
[----:B------:R-:W-:Y:S01]  /*3490*/  IADD3 R54, P2, R22, UR4, RZ ;  /* 0x0000000416367c10 */ /* 0x000fe2000ff5e0ff */
[----:B------:R-:W2:Y:S04]  /*34a0*/  LDG.E.U8 R43, desc[UR10][R42.64] ;  /* 0x0000000a2a2b7981 */ /* 0x000ea8000c1e1100 */
[----:B------:R-:W5:Y:S01]  /*34b0*/  LDL R245, [R1+0x10] ;  /* 0x0000100001f57983 */ /* 0x000f620000100800 */
[----:B-1----:R-:W-:-:S03]  /*34c0*/  IADD3 R50, P3, R20, UR4, RZ ;  /* 0x0000000414327c10 */ /* 0x002fc6000ff7e0ff */
[----:B------:R1:W5:Y:S01]  /*34d0*/  LDG.E.U8 R47, desc[UR10][R52.64] ;  /* 0x0000000a342f7981 */ /* 0x000362000c1e1100 */
[----:B------:R-:W-:Y:S02]  /*34e0*/  IADD3.X R51, R29, UR15, RZ, P3, !PT ;  /* 0x0000000f1d337c10 */ /* 0x000fe40009ffe4ff */
[----:B------:R-:W-:Y:S01]  /*34f0*/  IADD3.X R55, R31, UR15, RZ, P2, !PT ;  /* 0x0000000f1f377c10 */ /* 0x000fe200097fe4ff */
[----:B------:R-:W5:Y:S04]  /*3500*/  LDL R241, [R1+0x18] ;  /* 0x0000180001f17983 */ /* 0x000f680000100800 */
[----:B------:R0:W5:Y:S01]  /*3510*/  LDG.E.U8 R49, desc[UR10][R50.64] ;  /* 0x0000000a32317981 */ /* 0x000162000c1e1100 */
[----:B-1----:R-:W-:-:S03]  /*3520*/  IADD3 R52, P3, R24, UR4, RZ ;  /* 0x0000000418347c10 */ /* 0x002fc6000ff7e0ff */
[----:B------:R1:W5:Y:S01]  /*3530*/  LDG.E.U8 R56, desc[UR10][R54.64] ;  /* 0x0000000a36387981 */ /* 0x000362000c1e1100 */
[----:B------:R-:W-:-:S03]  /*3540*/  IADD3.X R53, R33, UR15, RZ, P3, !PT ;  /* 0x0000000f21357c10 */ /* 0x000fc60009ffe4ff */
[----:B------:R-:W5:Y:S01]  /*3550*/  LDL R239, [R1+0xc] ;  /* 0x00000c0001ef7983 */ /* 0x000f620000100800 */
[----:B0-----:R-:W-:-:S03]  /*3560*/  IADD3 R50, P2, R26, UR4, RZ ;  /* 0x000000041a327c10 */ /* 0x001fc6000ff5e0ff */
[----:B------:R0:W5:Y:S01]  /*3570*/  LDG.E.U8 R57, desc[UR10][R52.64] ;  /* 0x0000000a34397981 */ /* 0x000162000c1e1100 */
[----:B------:R-:W-:Y:S02]  /*3580*/  IADD3.X R51, R34, UR15, RZ, P2, !PT ;  /* 0x0000000f22337c10 */ /* 0x000fe400097fe4ff */
[----:B-1----:R-:W-:Y:S01]  /*3590*/  IADD3 R54, P3, R28, UR4, RZ ;  /* 0x000000041c367c10 */ /* 0x002fe2000ff7e0ff */
[----:B------:R-:W5:Y:S03]  /*35a0*/  LDL R236, [R1+0x14] ;  /* 0x0000140001ec7983 */ /* 0x000f660000100800 */
[----:B------:R-:W-:Y:S01]  /*35b0*/  IADD3.X R55, R35, UR15, RZ, P3, !PT ;  /* 0x0000000f23377c10 */ /* 0x000fe20009ffe4ff */
[----:B------:R1:W5:Y:S01]  /*35c0*/  LDG.E.U8 R58, desc[UR10][R50.64] ;  /* 0x0000000a323a7981 */ /* 0x000362000c1e1100 */
[----:B0-----:R-:W-:-:S03]  /*35d0*/  IADD3 R52, P2, R30, UR4, RZ ;  /* 0x000000041e347c10 */ /* 0x001fc6000ff5e0ff */
[----:B------:R0:W5:Y:S01]  /*35e0*/  LDG.E.U8 R59, desc[UR10][R54.64] ;  /* 0x0000000a363b7981 */ /* 0x000162000c1e1100 */
[----:B------:R-:W-:-:S03]  /*35f0*/  IADD3.X R53, R36, UR15, RZ, P2, !PT ;  /* 0x0000000f24357c10 */ /* 0x000fc600097fe4ff */
[----:B------:R-:W5:Y:S01]  /*3600*/  LDL R237, [R1+0x20] ;  /* 0x0000200001ed7983 */ /* 0x000f620000100800 */
[----:B-1----:R-:W-:-:S03]  /*3610*/  IADD3 R50, P3, R32, UR4, RZ ;  /* 0x0000000420327c10 */ /* 0x002fc6000ff7e0ff */
[----:B------:R1:W4:Y:S01]  /*3620*/  LDG.E.U8 R60, desc[UR10][R52.64] ;  /* 0x0000000a343c7981 */ /* 0x000322000c1e1100 */
[----:B------:R-:W-:Y:S02]  /*3630*/  IADD3.X R51, R37, UR15, RZ, P3, !PT ;  /* 0x0000000f25337c10 */ /* 0x000fe40009ffe4ff */
[----:B0-----:R-:W-:Y:S01]  /*3640*/  IADD3 R54, P2, R125, UR4, RZ ;  /* 0x000000047d367c10 */ /* 0x001fe2000ff5e0ff */
[----:B------:R-:W5:Y:S03]  /*3650*/  LDL R235, [R1+0x28] ;  /* 0x0000280001eb7983 */ /* 0x000f660000100800 */
[----:B------:R-:W-:Y:S01]  /*3660*/  IADD3.X R55, R124, UR15, RZ, P2, !PT ;  /* 0x0000000f7c377c10 */ /* 0x000fe200097fe4ff */
        /* <DEDUP_REMOVED lines=14> */
[----:B------:R-:W-:Y:S02]  /*3750*/  IADD3.X R53, R136, UR15, RZ, P2, !PT ;  /* 0x0000000f88357c10 */ /* 0x000fe400097fe4ff */
[----:B-1----:R-:W-:-:S03]  /*3760*/  IADD3 R50, P3, R139, UR4, RZ ;  /* 0x000000048b327c10 */ /* 0x002fc6000ff7e0ff */
[----:B------:R1:W5:Y:S01]  /*3770*/  LDG.E.U8 R94, desc[UR10][R52.64] ;  /* 0x0000000a345e7981 */ /* 0x000362000c1e1100 */
[----:B------:R-:W-:Y:S02]  /*3780*/  IADD3.X R51, R138, UR15, RZ, P3, !PT ;  /* 0x0000000f8a337c10 */ /* 0x000fe40009ffe4ff */
[----:B0-----:R-:W-:-:S03]  /*3790*/  IADD3 R54, P2, R141, UR4, RZ ;  /* 0x000000048d367c10 */ /* 0x001fc6000ff5e0ff */
[----:B------:R0:W5:Y:S01]  /*37a0*/  LDG.E.U8 R95, desc[UR10][R50.64] ;  /* 0x0000000a325f7981 */ /* 0x000162000c1e1100 */
[----:B------:R-:W-:Y:S02]  /*37b0*/  IADD3.X R55, R140, UR15, RZ, P2, !PT ;  /* 0x0000000f8c377c10 */ /* 0x000fe400097fe4ff */
[----:B-1----:R-:W-:-:S03]  /*37c0*/  IADD3 R52, P3, R143, UR4, RZ ;  /* 0x000000048f347c10 */ /* 0x002fc6000ff7e0ff */
[----:B------:R1:W5:Y:S01]  /*37d0*/  LDG.E.U8 R100, desc[UR10][R54.64] ;  /* 0x0000000a36647981 */ /* 0x000362000c1e1100 */
[----:B0-----:R-:W-:Y:S02]  /*37e0*/  IADD3 R50, P2, R145, UR4, RZ ;  /* 0x0000000491327c10 */ /* 0x001fe4000ff5e0ff */
[----:B------:R-:W-:Y:S02]  /*37f0*/  IADD3.X R53, R142, UR15, RZ, P3, !PT ;  /* 0x0000000f8e357c10 */ /* 0x000fe40009ffe4ff */
[----:B------:R-:W-:Y:S02]  /*3800*/  IADD3.X R51, R144, UR15, RZ, P2, !PT ;  /* 0x0000000f90337c10 */ /* 0x000fe400097fe4ff */
[----:B-1----:R-:W-:Y:S01]  /*3810*/  IADD3 R54, P3, R147, UR4, RZ ;  /* 0x0000000493367c10 */ /* 0x002fe2000ff7e0ff */
[----:B------:R0:W5:Y:S03]  /*3820*/  LDG.E.U8 R101, desc[UR10][R52.64] ;  /* 0x0000000a34657981 */ /* 0x000166000c1e1100 */
[----:B------:R-:W-:Y:S01]  /*3830*/  IADD3.X R55, R146, UR15, RZ, P3, !PT ;  /* 0x0000000f92377c10 */ /* 0x000fe20009ffe4ff */
[----:B------:R1:W5:Y:S04]  /*3840*/  LDG.E.U8 R102, desc[UR10][R50.64] ;  /* 0x0000000a32667981 */ /* 0x000368000c1e1100 */
[----:B------:R1:W5:Y:S01]  /*3850*/  LDG.E.U8 R103, desc[UR10][R54.64] ;  /* 0x0000000a36677981 */ /* 0x000362000c1e1100 */
[----:B0-----:R-:W-:-:S02]  /*3860*/  IADD3 R52, P2, R149, UR4, RZ ;  /* 0x0000000495347c10 */ /* 0x001fc4000ff5e0ff */
[----:B-1----:R-:W-:Y:S02]  /*3870*/  IADD3 R50, P3, R151, UR4, RZ ;  /* 0x0000000497327c10 */ /* 0x002fe4000ff7e0ff */
[----:B------:R-:W-:Y:S02]  /*3880*/  IADD3.X R53, R148, UR15, RZ, P2, !PT ;  /* 0x0000000f94357c10 */ /* 0x000fe400097fe4ff */
[----:B------:R-:W-:Y:S02]  /*3890*/  IADD3.X R51, R150, UR15, RZ, P3, !PT ;  /* 0x0000000f96337c10 */ /* 0x000fe40009ffe4ff */
[----:B------:R-:W-:Y:S01]  /*38a0*/  IADD3 R54, P2, R153, UR4, RZ ;  /* 0x0000000499367c10 */ /* 0x000fe2000ff5e0ff */
        /* <DEDUP_REMOVED lines=62> */
[----:B---3--:R-:W-:Y:S01]  /*3c90*/  IADD3 R54, P3, R196, UR4, RZ ;  /* 0x00000004c4367c10 */ /* 0x008fe2000ff7e0ff */
[----:B------:R0:W3:Y:S03]  /*3ca0*/  LDG.E.U8 R128, desc[UR10][R52.64] ;  /* 0x0000000a34807981 */ /* 0x0000e6000c1e1100 */
[----:B------:R-:W-:Y:S01]  /*3cb0*/  IADD3.X R55, R195, UR15, RZ, P3, !PT ;  /* 0x0000000fc3377c10 */ /* 0x000fe20009ffe4ff */
[----:B------:R1:W3:Y:S04]  /*3cc0*/  LDG.E.U8 R129, desc[UR10][R50.64] ;  /* 0x0000000a32817981 */ /* 0x0002e8000c1e1100 */
[----:B------:R2:W3:Y:S01]  /*3cd0*/  LDG.E.U8 R194, desc[UR10][R54.64] ;  /* 0x0000000a36c27981 */ /* 0x0004e2000c1e1100 */
[----:B0-----:R-:W-:-:S02]  /*3ce0*/  IADD3 R52, P2, R198, UR4, RZ ;  /* 0x00000004c6347c10 */ /* 0x001fc4000ff5e0ff */
[----:B-1----:R-:W-:Y:S02]  /*3cf0*/  IADD3 R50, P3, R202, UR4, RZ ;  /* 0x00000004ca327c10 */ /* 0x002fe4000ff7e0ff */
[----:B------:R-:W-:Y:S02]  /*3d00*/  IADD3.X R53, R197, UR15, RZ, P2, !PT ;  /* 0x0000000fc5357c10 */ /* 0x000fe400097fe4ff */
[----:B------:R-:W-:Y:S02]  /*3d10*/  IADD3.X R51, R200, UR15, RZ, P3, !PT ;  /* 0x0000000fc8337c10 */ /* 0x000fe40009ffe4ff */
[----:B--2---:R-:W-:Y:S01]  /*3d20*/  IADD3 R54, P2, R205, UR4, RZ ;  /* 0x00000004cd367c10 */ /* 0x004fe2000ff5e0ff */
[----:B------:R0:W2:Y:S03]  /*3d30*/  LDG.E.U8 R199, desc[UR10][R52.64] ;  /* 0x0000000a34c77981 */ /* 0x0000a6000c1e1100 */
[----:B------:R-:W-:Y:S01]  /*3d40*/  IADD3.X R55, R204, UR15, RZ, P2, !PT ;  /* 0x0000000fcc377c10 */ /* 0x000fe200097fe4ff */
[----:B------:R1:W2:Y:S04]  /*3d50*/  LDG.E.U8 R201, desc[UR10][R50.64] ;  /* 0x0000000a32c97981 */ /* 0x0002a8000c1e1100 */
[----:B------:R1:W2:Y:S01]  /*3d60*/  LDG.E.U8 R203, desc[UR10][R54.64] ;  /* 0x0000000a36cb7981 */ /* 0x0002a2000c1e1100 */
[----:B0-----:R-:W-:-:S02]  /*3d70*/  IADD3 R52, P3, R208, UR4, RZ ;  /* 0x00000004d0347c10 */ /* 0x001fc4000ff7e0ff */
[----:B-1----:R-:W-:-:S04]  /*3d80*/  IADD3 R50, P2, R211, UR4, RZ ;  /* 0x00000004d3327c10 */ /* 0x002fc8000ff5e0ff */
[----:B------:R-:W-:Y:S02]  /*3d90*/  IADD3.X R51, R210, UR15, RZ, P2, !PT ;  /* 0x0000000fd2337c10 */ /* 0x000fe400097fe4ff */
[----:B------:R-:W-:Y:S02]  /*3da0*/  IADD3.X R53, R206, UR15, RZ, P3, !PT ;  /* 0x0000000fce357c10 */ /* 0x000fe40009ffe4ff */
[----:B------:R-:W-:Y:S01]  /*3db0*/  IADD3 R54, P3, R214, UR4, RZ ;  /* 0x00000004d6367c10 */ /* 0x000fe2000ff7e0ff */
[----:B------:R0:W3:Y:S03]  /*3dc0*/  LDG.E.U8 R209, desc[UR10][R50.64] ;  /* 0x0000000a32d17981 */ /* 0x0000e6000c1e1100 */
[----:B------:R-:W-:Y:S01]  /*3dd0*/  IADD3.X R55, R212, UR15, RZ, P3, !PT ;  /* 0x0000000fd4377c10 */ /* 0x000fe20009ffe4ff */
[----:B------:R1:W2:Y:S04]  /*3de0*/  LDG.E.U8 R207, desc[UR10][R52.64] ;  /* 0x0000000a34cf7981 */ /* 0x0002a8000c1e1100 */
[----:B------:R-:W2:Y:S01]  /*3df0*/  LDG.E.U8 R54, desc[UR10][R54.64] ;  /* 0x0000000a36367981 */ /* 0x000ea2000c1e1100 */
[----:B0-----:R-:W-:-:S04]  /*3e00*/  IADD3 R50, P2, R218, UR4, RZ ;  /* 0x00000004da327c10 */ /* 0x001fc8000ff5e0ff */
[----:B------:R-:W-:Y:S02]  /*3e10*/  IADD3.X R51, R216, UR15, RZ, P2, !PT ;  /* 0x0000000fd8337c10 */ /* 0x000fe400097fe4ff */
[----:B-1----:R-:W-:-:S03]  /*3e20*/  IADD3 R52, P3, R222, UR4, RZ ;  /* 0x00000004de347c10 */ /* 0x002fc6000ff7e0ff */
[----:B------:R0:W2:Y:S01]  /*3e30*/  LDG.E.U8 R55, desc[UR10][R50.64] ;  /* 0x0000000a32377981 */ /* 0x0000a2000c1e1100 */
[----:B------:R-:W-:-:S05]  /*3e40*/  IADD3.X R53, R220, UR15, RZ, P3, !PT ;  /* 0x0000000fdc357c10 */ /* 0x000fca0009ffe4ff */
[----:B------:R-:W2:Y:S01]  /*3e50*/  LDG.E.U8 R52, desc[UR10][R52.64] ;  /* 0x0000000a34347981 */ /* 0x000ea2000c1e1100 */
[----:B0-----:R-:W-:-:S04]  /*3e60*/  IADD3 R50, P3, R6, R126, RZ ;  /* 0x0000007e06327210 */ /* 0x001fc80007f7e0ff */
[----:B------:R-:W-:Y:S02]  /*3e70*/  IADD3 RZ, P2, R50, UR4, RZ ;  /* 0x0000000432ff7c10 */ /* 0x000fe4000ff5e0ff */
[----:B------:R-:W-:-:S04]  /*3e80*/  LEA.HI.X.SX32 R42, R126, R7, 0x1, P3 ;  /* 0x000000077e2a7211 */ /* 0x000fc800018f0eff */
[----:B------:R-:W-:Y:S01]  /*3e90*/  IADD3.X R51, R42, UR9, RZ, P2, !PT ;  /* 0x000000092a337c10 */ /* 0x000fe200097fe4ff */
[----:B------:R-:W-:Y:S02]  /*3ea0*/  IMAD.SHL.U32 R42, R126, 0x2, RZ ;  /* 0x000000027e2a7824 */ /* 0x000fe400078e00ff */
[----:B------:R-:W-:Y:S02]  /*3eb0*/  VIADD R50, R50, UR4 ;  /* 0x0000000432327c36 */ /* 0x000fe40008000000 */
[----:B------:R-:W-:-:S03]  /*3ec0*/  IMAD.IADD R42, R42, 0x1, R6 ;  /* 0x000000012a2a7824 */ /* 0x000fc600078e0206 */
[----:B------:R0:W2:Y:S02]  /*3ed0*/  LDG.E.U8 R53, desc[UR10][R50.64] ;  /* 0x0000000a32357981 */ /* 0x0000a4000c1e1100 */
[C---:B------:R-:W-:Y:S01]  /*3ee0*/  IADD3 RZ, P2, R42.reuse, UR4, RZ ;  /* 0x000000042aff7c10 */ /* 0x040fe2000ff5e0ff */
[----:B0-----:R-:W-:Y:S02]  /*3ef0*/  VIADD R50, R42, UR4 ;  /* 0x000000042a327c36 */ /* 0x001fe40008000000 */
[----:B------:R-:W-:Y:S01]  /*3f00*/  IMAD R42, R126, 0x3, RZ ;  /* 0x000000037e2a7824 */ /* 0x000fe200078e02ff */
[----:B------:R-:W-:-:S03]  /*3f10*/  IADD3.X R51, R11, UR9, RZ, P2, !PT ;  /* 0x000000090b337c10 */ /* 0x000fc600097fe4ff */
[----:B------:R-:W-:Y:S02]  /*3f20*/  IMAD.IADD R42, R42, 0x1, R6 ;  /* 0x000000012a2a7824 */ /* 0x000fe400078e0206 */
[----:B------:R0:W2:Y:S03]  /*3f30*/  LDG.E.U8 R213, desc[UR10][R50.64] ;  /* 0x0000000a32d57981 */ /* 0x0000a6000c1e1100 */
[----:B------:R-:W-:Y:S01]  /*3f40*/  IADD3 RZ, P2, R42, UR4, RZ ;  /* 0x000000042aff7c10 */ /* 0x000fe2000ff5e0ff */
[----:B------:R-:W-:Y:S02]  /*3f50*/  IMAD.SHL.U32 R126, R126, 0x4, RZ ;  /* 0x000000047e7e7824 */ /* 0x000fe400078e00ff */
[----:B0-----:R-:W-:Y:S01]  /*3f60*/  VIADD R50, R42, UR4 ;  /* 0x000000042a327c36 */ /* 0x001fe20008000000 */
[----:B------:R-:W-:-:S05]  /*3f70*/  IADD3.X R51, R13, UR9, RZ, P2, !PT ;  /* 0x000000090d337c10 */ /* 0x000fca00097fe4ff */
[----:B------:R0:W2:Y:S02]  /*3f80*/  LDG.E.U8 R215, desc[UR10][R50.64] ;  /* 0x0000000a32d77981 */ /* 0x0000a4000c1e1100 */
[----:B0-----:R-:W-:-:S05]  /*3f90*/  IMAD.IADD R50, R126, 0x1, R6 ;  /* 0x000000017e327824 */ /* 0x001fca00078e0206 */
[C---:B------:R-:W-:Y:S01]  /*3fa0*/  IADD3 RZ, P2, R50.reuse, UR4, RZ ;  /* 0x0000000432ff7c10 */ /* 0x040fe2000ff5e0ff */
[----:B------:R-:W-:-:S03]  /*3fb0*/  VIADD R50, R50, UR4 ;  /* 0x0000000432327c36 */ /* 0x000fc60008000000 */
[----:B------:R-:W-:-:S05]  /*3fc0*/  IADD3.X R51, R15, UR9, RZ, P2, !PT ;  /* 0x000000090f337c10 */ /* 0x000fca00097fe4ff */
[----:B------:R0:W2:Y:S02]  /*3fd0*/  LDG.E.U8 R217, desc[UR10][R50.64] ;  /* 0x0000000a32d97981 */ /* 0x0000a4000c1e1100 */
[----:B0-----:R-:W-:-:S04]  /*3fe0*/  IADD3 R50, P2, R226, UR4, RZ ;  /* 0x00000004e2327c10 */ /* 0x001fc8000ff5e0ff */
        /* <DEDUP_REMOVED lines=11> */
[----:B0-----:R-:W0:Y:S01]  /*40a0*/  S2R R51, SR_TID.X ;  /* 0x0000000000337919 */ /* 0x001e220000002100 */
[----:B------:R-:W1:Y:S01]  /*40b0*/  S2R R231, SR_TID.X ;  /* 0x0000000000e77919 */ /* 0x000e620000002100 */
[C---:B0-----:R-:W-:Y:S02]  /*40c0*/  IMAD.SHL.U32 R42, R51.reuse, 0x80, RZ ;  /* 0x00000080332a7824 */ /* 0x041fe400078e00ff */
[----:B------:R-:W-:-:S03]  /*40d0*/  IMAD.SHL.U32 R126, R51, 0x40, RZ ;  /* 0x00000040337e7824 */ /* 0x000fc600078e00ff */
[----:B------:R-:W-:-:S04]  /*40e0*/  LOP3.LUT R42, R42, 0x200, RZ, 0xc0, !PT ;  /* 0x000002002a2a7812 */ /* 0x000fc800078ec0ff */
[----:B------:R-:W-:Y:S02]  /*40f0*/  LOP3.LUT R42, R42, 0x40, R126, 0xf8, !PT ;  /* 0x000000402a2a7812 */ /* 0x000fe400078ef87e */
[----:B------:R-:W-:-:S04]  /*4100*/  SHF.R.S32.HI R126, RZ, 0x1, R51 ;  /* 0x00000001ff7e7819 */ /* 0x000fc80000011433 */
[----:B------:R-:W-:Y:S02]  /*4110*/  SGXT R126, R126, 0x1 ;  /* 0x000000017e7e781a */ /* 0x000fe40000000200 */
[C---:B------:R-:W-:Y:S02]  /*4120*/  LOP3.LUT R225, R51.reuse, 0xe0, RZ, 0xc0, !PT ;  /* 0x000000e033e17812 */ /* 0x040fe400078ec0ff */
[----:B------:R-:W-:Y:S02]  /*4130*/  LOP3.LUT R42, R42, 0x120, R126, 0xf8, !PT ;  /* 0x000001202a2a7812 */ /* 0x000fe400078ef87e */
[C---:B------:R-:W-:Y:S01]  /*4140*/  LOP3.LUT R126, R51.reuse, 0x7, RZ, 0xc0, !PT ;  /* 0x00000007337e7812 */ /* 0x040fe200078ec0ff */
[----:B------:R-:W-:Y:S01]  /*4150*/  IMAD.SHL.U32 R227, R51, 0x2, RZ ;  /* 0x0000000233e37824 */ /* 0x000fe200078e00ff */
[----:B------:R-:W-:-:S03]  /*4160*/  SHF.R.S32.HI R229, RZ, 0x3, R51 ;  /* 0x00000003ffe57819 */ /* 0x000fc60000011433 */
[----:B------:R-:W-:Y:S01]  /*4170*/  IMAD R225, R225, 0x4, R126 ;  /* 0x00000004e1e17824 */ /* 0x000fe200078e027e */
[----:B------:R-:W-:-:S03]  /*4180*/  SGXT R229, R229, 0x1 ;  /* 0x00000001e5e5781a */ /* 0x000fc60000000200 */
[----:B------:R-:W-:-:S05]  /*4190*/  IMAD.SHL.U32 R225, R225, 0x10, RZ ;  /* 0x00000010e1e17824 */ /* 0x000fca00078e00ff */
[----:B------:R-:W-:Y:S02]  /*41a0*/  LOP3.LUT R227, R225, 0x30, R227, 0x78, !PT ;  /* 0x00000030e1e37812 */ /* 0x000fe400078e78e3 */
[----:B------:R-:W-:-:S03]  /*41b0*/  LOP3.LUT R225, R229, 0x90, RZ, 0xc0, !PT ;  /* 0x00000090e5e17812 */ /* 0x000fc600078ec0ff */
[----:B------:R-:W-:Y:S01]  /*41c0*/  IMAD R126, R126, 0x100, R227 ;  /* 0x000001007e7e7824 */ /* 0x000fe200078e02e3 */
[----:B------:R-:W-:Y:S02]  /*41d0*/  LOP3.LUT R227, R225, 0x10, R51, 0x78, !PT ;  /* 0x00000010e1e37812 */ /* 0x000fe400078e7833 */
[----:B-1----:R-:W-:Y:S01]  /*41e0*/  LOP3.LUT R225, R231, 0xff, RZ, 0xc0, !PT ;  /* 0x000000ffe7e17812 */ /* 0x002fe200078ec0ff */
[----:B------:R-:W-:Y:S06]  /*41f0*/  BAR.SYNC.DEFER_BLOCKING 0x0 ;  /* 0x0000000000007b1d */ /* 0x000fec0000010000 */
[----:B------:R0:W-:Y:S04]  /*4200*/  STS.U8 [R225+UR7+0x4000], R41 ;  /* 0x00400029e1007988 */ /* 0x0001e80008000007 */
[----:B------:R1:W-:Y:S01]  /*4210*/  STS.U8 [R225+UR7+0x4800], R43 ;  /* 0x0048002be1007988 */ /* 0x0003e20008000007 */
[----:B0-----:R-:W-:-:S03]  /*4220*/  LOP3.LUT R41, R225, 0x10, RZ, 0x3c, !PT ;  /* 0x00000010e1297812 */ /* 0x001fc600078e3cff */
[----:B----4-:R-:W-:Y:S01]  /*4230*/  STS.U8 [R225+UR7+0x5000], R60 ;  /* 0x0050003ce1007988 */ /* 0x010fe20008000007 */
[----:B-1----:R-:W-:-:S03]  /*4240*/  LOP3.LUT R43, R225, 0x20, RZ, 0x3c, !PT ;  /* 0x00000020e12b7812 */ /* 0x002fc600078e3cff */
[----:B-----5:R-:W-:Y:S04]  /*4250*/  STS.U8 [R225+UR7+0x5800], R100 ;  /* 0x00580064e1007988 */ /* 0x020fe80008000007 */
[----:B------:R-:W-:Y:S04]  /*4260*/  STS.U8 [R225+UR7+0x6000], R108 ;  /* 0x0060006ce1007988 */ /* 0x000fe80008000007 */
[----:B------:R-:W-:Y:S04]  /*4270*/  STS.U8 [R225+UR7+0x6800], R116 ;  /* 0x00680074e1007988 */ /* 0x000fe80008000007 */
[----:B------:R-:W-:Y:S04]  /*4280*/  STS.U8 [R225+UR7+0x7000], R127 ;  /* 0x0070007fe1007988 */ /* 0x000fe80008000007 */
[----:B---3--:R-:W-:Y:S04]  /*4290*/  STS.U8 [R225+UR7+0x7800], R209 ;  /* 0x007800d1e1007988 */ /* 0x008fe80008000007 */
[----:B------:R-:W-:Y:S04]  /*42a0*/  STS.U8 [R41+UR7+0x4900], R48 ;  /* 0x0049003029007988 */ /* 0x000fe80008000007 */
[----:B------:R-:W-:Y:S04]  /*42b0*/  STS.U8 [R41+UR7+0x5100], R61 ;  /* 0x0051003d29007988 */ /* 0x000fe80008000007 */
[----:B------:R-:W-:Y:S04]  /*42c0*/  STS.U8 [R41+UR7+0x5900], R101 ;  /* 0x0059006529007988 */ /* 0x000fe80008000007 */
[----:B------:R-:W-:Y:S04]  /*42d0*/  STS.U8 [R41+UR7+0x6100], R109 ;  /* 0x0061006d29007988 */ /* 0x000fe80008000007 */
[----:B------:R-:W-:Y:S04]  /*42e0*/  STS.U8 [R41+UR7+0x6900], R117 ;  /* 0x0069007529007988 */ /* 0x000fe80008000007 */
[----:B------:R-:W-:Y:S04]  /*42f0*/  STS.U8 [R41+UR7+0x7100], R128 ;  /* 0x0071008029007988 */ /* 0x000fe80008000007 */
[----:B--2---:R-:W-:Y:S04]  /*4300*/  STS.U8 [R41+UR7+0x4100], R53 ;  /* 0x0041003529007988 */ /* 0x004fe80008000007 */
[----:B------:R0:W-:Y:S04]  /*4310*/  STS.U8 [R41+UR7+0x7900], R54 ;  /* 0x0079003629007988 */ /* 0x0001e80008000007 */
[----:B------:R-:W-:Y:S01]  /*4320*/  STS.U8 [R43+UR7+0x4a00], R47 ;  /* 0x004a002f2b007988 */ /* 0x000fe20008000007 */
[----:B0-----:R-:W-:-:S03]  /*4330*/  LOP3.LUT R41, R225, 0x30, RZ, 0x3c, !PT ;  /* 0x00000030e1297812 */ /* 0x001fc600078e3cff */
[----:B------:R-:W-:Y:S04]  /*4340*/  STS.U8 [R43+UR7+0x4200], R213 ;  /* 0x004200d52b007988 */ /* 0x000fe80008000007 */
[----:B------:R-:W-:Y:S04]  /*4350*/  STS.U8 [R43+UR7+0x5200], R62 ;  /* 0x0052003e2b007988 */ /* 0x000fe80008000007 */
[----:B------:R-:W-:Y:S04]  /*4360*/  STS.U8 [R43+UR7+0x5a00], R102 ;  /* 0x005a00662b007988 */ /* 0x000fe80008000007 */
[----:B------:R-:W-:Y:S04]  /*4370*/  STS.U8 [R43+UR7+0x6200], R110 ;  /* 0x0062006e2b007988 */ /* 0x000fe80008000007 */
[----:B------:R-:W-:Y:S04]  /*4380*/  STS.U8 [R43+UR7+0x6a00], R118 ;  /* 0x006a00762b007988 */ /* 0x000fe80008000007 */
[----:B------:R-:W-:Y:S04]  /*4390*/  STS.U8 [R43+UR7+0x7200], R129 ;  /* 0x007200812b007988 */ /* 0x000fe80008000007 */
[----:B------:R0:W-:Y:S04]  /*43a0*/  STS.U8 [R43+UR7+0x7a00], R55 ;  /* 0x007a00372b007988 */ /* 0x0001e80008000007 */
[----:B------:R1:W-:Y:S04]  /*43b0*/  STS.U8 [R41+UR7+0x7b00], R52 ;  /* 0x007b003429007988 */ /* 0x0003e80008000007 */
[----:B------:R-:W-:Y:S01]  /*43c0*/  STS.U8 [R41+UR7+0x4300], R215 ;  /* 0x004300d729007988 */ /* 0x000fe20008000007 */
[----:B0-----:R-:W-:-:S03]  /*43d0*/  LOP3.LUT R43, R225, 0x40, RZ, 0x3c, !PT ;  /* 0x00000040e12b7812 */ /* 0x001fc600078e3cff */
[----:B------:R-:W-:Y:S01]  /*43e0*/  STS.U8 [R41+UR7+0x4b00], R49 ;  /* 0x004b003129007988 */ /* 0x000fe20008000007 */
[----:B-1----:R-:W-:-:S03]  /*43f0*/  LOP3.LUT R52, R51, 0xff, RZ, 0xc0, !PT ;  /* 0x000000ff33347812 */ /* 0x002fc600078ec0ff */
[----:B------:R-:W-:Y:S04]  /*4400*/  STS.U8 [R41+UR7+0x5300], R63 ;  /* 0x0053003f29007988 */ /* 0x000fe80008000007 */
[----:B------:R-:W-:Y:S01]  /*4410*/  STS.U8 [R41+UR7+0x5b00], R103 ;  /* 0x005b006729007988 */ /* 0x000fe20008000007 */
[----:B------:R-:W-:-:S03]  /*4420*/  LOP3.LUT R52, R52, 0x70, RZ, 0x3c, !PT ;  /* 0x0000007034347812 */ /* 0x000fc600078e3cff */
[----:B------:R-:W-:Y:S04]  /*4430*/  STS.U8 [R41+UR7+0x6300], R111 ;  /* 0x0063006f29007988 */ /* 0x000fe80008000007 */
[----:B------:R-:W-:Y:S04]  /*4440*/  STS.U8 [R41+UR7+0x6b00], R119 ;  /* 0x006b007729007988 */ /* 0x000fe80008000007 */
[----:B------:R0:W-:Y:S04]  /*4450*/  STS.U8 [R41+UR7+0x7300], R194 ;  /* 0x007300c229007988 */ /* 0x0001e80008000007 */
[----:B------:R-:W-:Y:S01]  /*4460*/  STS.U8 [R43+UR7+0x4400], R217 ;  /* 0x004400d92b007988 */ /* 0x000fe20008000007 */
[----:B0-----:R-:W-:-:S02]  /*4470*/  LOP3.LUT R41, R225, 0x50, RZ, 0x3c, !PT ;  /* 0x00000050e1297812 */ /* 0x001fc400078e3cff */
[----:B------:R-:W-:Y:S01]  /*4480*/  LOP3.LUT R225, R225, 0x60, RZ, 0x3c, !PT ;  /* 0x00000060e1e17812 */ /* 0x000fe200078e3cff */
[----:B------:R-:W-:Y:S04]  /*4490*/  STS.U8 [R43+UR7+0x4c00], R56 ;  /* 0x004c00382b007988 */ /* 0x000fe80008000007 */
        /* <DEDUP_REMOVED lines=13> */
[----:B------:R0:W-:Y:S04]  /*4570*/  STS.U8 [R41+UR7+0x7d00], R221 ;  /* 0x007d00dd29007988 */ /* 0x0001e80008000007 */
        /* <DEDUP_REMOVED lines=15> */
[----:B------:R-:W-:Y:S01]  /*4670*/  STS.U8 [R52+UR7+0x7f00], R50 ;  /* 0x007f003234007988 */ /* 0x000fe20008000007 */
[----:B------:R-:W-:Y:S01]  /*4680*/  BAR.SYNC.DEFER_BLOCKING 0x0 ;  /* 0x0000000000007b1d */ /* 0x000fe20000010000 */
[----:B------:R-:W-:-:S04]  /*4690*/  LOP3.LUT R42, R42, R227, RZ, 0xfc, !PT ;  /* 0x000000e32a2a7212 */ /* 0x000fc800078efcff */
[----:B0-----:R-:W-:Y:S01]  /*46a0*/  LOP3.LUT R41, R42, 0x20, RZ, 0x3c, !PT ;  /* 0x000000202a297812 */ /* 0x001fe200078e3cff */
[----:B------:R-:W0:Y:S04]  /*46b0*/  LDSM.16.M88.4 R44, [R126+UR7+0x4000] ;  /* 0x004000077e2c783b */ /* 0x000e280008000200 */
[----:B------:R-:W1:Y:S04]  /*46c0*/  LDSM.16.MT88.4 R108, [R42+UR7] ;  /* 0x000000072a6c783b */ /* 0x000e680008004200 */
[----:B------:R-:W2:Y:S04]  /*46d0*/  LDSM.16.MT88.4 R92, [R42+UR7+0x400] ;  /* 0x000400072a5c783b */ /* 0x000ea80008004200 */
[----:B------:R-:W3:Y:S04]  /*46e0*/  LDSM.16.MT88.4 R100, [R41+UR7] ;  /* 0x000000072964783b */ /* 0x000ee80008004200 */
[----:B------:R-:W4:Y:S04]  /*46f0*/  LDSM.16.MT88.4 R104, [R41+UR7+0x400] ;  /* 0x000400072968783b */ /* 0x000f280008004200 */
[----:B------:R-:W-:Y:S04]  /*4700*/  LDSM.16.MT88.4 R52, [R42+UR7+0x800] ;  /* 0x000800072a34783b */ /* 0x000fe80008004200 */
[----:B------:R-:W-:Y:S04]  /*4710*/  LDSM.16.MT88.4 R56, [R42+UR7+0xc00] ;  /* 0x000c00072a38783b */ /* 0x000fe80008004200 */
[----:B------:R-:W5:Y:S01]  /*4720*/  LDSM.16.MT88.4 R60, [R41+UR7+0x800] ;  /* 0x00080007293c783b */ /* 0x000f620008004200 */
[----:B0-----:R-:W-:-:S02]  /*4730*/  F2FP.F16.E4M3.UNPACK_B R48, R44 ;  /* 0x0000002cff30723e */ /* 0x001fc400020006ff */
[----:B------:R-:W-:Y:S01]  /*4740*/  F2FP.F16.E4M3.UNPACK_B R49, R45 ;  /* 0x0000002dff31723e */ /* 0x000fe200020006ff */
[----:B-1----:R-:W-:Y:S02]  /*4750*/  IMAD.MOV.U32 R112, RZ, RZ, R108 ;  /* 0x000000ffff707224 */ /* 0x002fe400078e006c */
[----:B------:R-:W-:Y:S02]  /*4760*/  IMAD.MOV.U32 R113, RZ, RZ, R110 ;  /* 0x000000ffff717224 */ /* 0x000fe400078e006e */
[----:B--2---:R-:W-:Y:S02]  /*4770*/  IMAD.MOV.U32 R114, RZ, RZ, R92 ;  /* 0x000000ffff727224 */ /* 0x004fe400078e005c */
[----:B------:R-:W-:Y:S02]  /*4780*/  IMAD.MOV.U32 R115, RZ, RZ, R94 ;  /* 0x000000ffff737224 */ /* 0x000fe400078e005e */
[----:B---3--:R-:W-:Y:S02]  /*4790*/  IMAD.MOV.U32 R116, RZ, RZ, R100 ;  /* 0x000000ffff747224 */ /* 0x008fe400078e0064 */
[----:B------:R-:W-:-:S02]  /*47a0*/  IMAD.MOV.U32 R117, RZ, RZ, R102 ;  /* 0x000000ffff757224 */ /* 0x000fc400078e0066 */
[----:B----4-:R-:W-:Y:S02]  /*47b0*/  IMAD.MOV.U32 R118, RZ, RZ, R104 ;  /* 0x000000ffff767224 */ /* 0x010fe400078e0068 */
[----:B------:R-:W-:Y:S01]  /*47c0*/  IMAD.MOV.U32 R119, RZ, RZ, R106 ;  /* 0x000000ffff777224 */ /* 0x000fe200078e006a */
[-C--:B------:R-:W-:Y:S06]  /*47d0*/  HMMA.16816.F32 R112, R112, R48.reuse, RZ ;  /* 0x000000307070723c */ /* 0x080fec00000018ff */
[----:B------:R-:W-:Y:S01]  /*47e0*/  HMMA.16816.F32 R116, R116, R48, RZ ;  /* 0x000000307474723c */ /* 0x000fe200000018ff */
[----:B------:R-:W0:Y:S01]  /*47f0*/  LDSM.16.MT88.4 R48, [R41+UR7+0xc00] ;  /* 0x000c00072930783b */ /* 0x000e220008004200 */
[----:B------:R-:W-:Y:S01]  /*4800*/  IMAD.MOV.U32 R108, RZ, RZ, R109 ;  /* 0x000000ffff6c7224 */ /* 0x000fe200078e006d */
[----:B------:R-:W-:Y:S01]  /*4810*/  F2FP.F16.E4M3.UNPACK_B R44, R44.H1 ;  /* 0x0000002cff2c723e */ /* 0x000fe200030006ff */
[----:B------:R-:W-:Y:S01]  /*4820*/  IMAD.MOV.U32 R109, RZ, RZ, R111 ;  /* 0x000000ffff6d7224 */ /* 0x000fe200078e006f */
[----:B------:R-:W-:Y:S01]  /*4830*/  F2FP.F16.E4M3.UNPACK_B R45, R45.H1 ;  /* 0x0000002dff2d723e */ /* 0x000fe200030006ff */
[----:B------:R-:W-:-:S02]  /*4840*/  IMAD.MOV.U32 R110, RZ, RZ, R93 ;  /* 0x000000ffff6e7224 */ /* 0x000fc400078e005d */
[----:B------:R-:W-:Y:S02]  /*4850*/  IMAD.MOV.U32 R111, RZ, RZ, R95 ;  /* 0x000000ffff6f7224 */ /* 0x000fe400078e005f */
[----:B------:R-:W-:Y:S02]  /*4860*/  IMAD.MOV.U32 R92, RZ, RZ, R101 ;  /* 0x000000ffff5c7224 */ /* 0x000fe400078e0065 */
[----:B------:R-:W-:Y:S02]  /*4870*/  IMAD.MOV.U32 R93, RZ, RZ, R103 ;  /* 0x000000ffff5d7224 */ /* 0x000fe400078e0067 */
[----:B------:R-:W-:Y:S01]  /*4880*/  IMAD.MOV.U32 R94, RZ, RZ, R105 ;  /* 0x000000ffff5e7224 */ /* 0x000fe200078e0069 */
[----:B------:R-:W-:Y:S01]  /*4890*/  LOP3.LUT R43, R126, 0x40, RZ, 0x3c, !PT ;  /* 0x000000407e2b7812 */ /* 0x000fe200078e3cff */
[----:B------:R-:W-:Y:S01]  /*48a0*/  IMAD.MOV.U32 R95, RZ, RZ, R107 ;  /* 0x000000ffff5f7224 */ /* 0x000fe200078e006b */
[----:B------:R-:W1:Y:S01]  /*48b0*/  LDSM.16.MT88.4 R100, [R42+UR7+0x1000] ;  /* 0x001000072a64783b */ /* 0x000e620008004200 */
[----:B------:R-:W-:Y:S01]  /*48c0*/  HMMA.16816.F32 R112, R108, R44, R112 ;  /* 0x0000002c6c70723c */ /* 0x000fe20000001870 */
[----:B-----5:R-:W-:-:S02]  /*48d0*/  IMAD.MOV.U32 R120, RZ, RZ, R60 ;  /* 0x000000ffff787224 */ /* 0x020fc400078e003c */
[----:B------:R-:W-:Y:S01]  /*48e0*/  IMAD.MOV.U32 R121, RZ, RZ, R62 ;  /* 0x000000ffff797224 */ /* 0x000fe200078e003e */
[----:B------:R-:W2:Y:S02]  /*48f0*/  LDSM.16.M88.4 R108, [R43+UR7+0x4000] ;  /* 0x004000072b6c783b */ /* 0x000ea40008000200 */
[----:B------:R-:W-:Y:S02]  /*4900*/  HMMA.16816.F32 R116, R92, R44, R116 ;  /* 0x0000002c5c74723c */ /* 0x000fe40000001874 */
[----:B------:R-:W3:Y:S05]  /*4910*/  LDSM.16.MT88.4 R104, [R41+UR7+0x1000] ;  /* 0x001000072968783b */ /* 0x000eea0008004200 */
[----:B------:R-:W-:Y:S01]  /*4920*/  F2FP.F16.E4M3.UNPACK_B R44, R46 ;  /* 0x0000002eff2c723e */ /* 0x000fe200020006ff */
[----:B------:R-:W-:Y:S01]  /*4930*/  IMAD.MOV.U32 R92, RZ, RZ, R52 ;  /* 0x000000ffff5c7224 */ /* 0x000fe200078e0034 */
[----:B------:R-:W-:Y:S01]  /*4940*/  F2FP.F16.E4M3.UNPACK_B R45, R47 ;  /* 0x0000002fff2d723e */ /* 0x000fe200020006ff */
[----:B------:R-:W-:-:S02]  /*4950*/  IMAD.MOV.U32 R93, RZ, RZ, R54 ;  /* 0x000000ffff5d7224 */ /* 0x000fc400078e0036 */
[----:B------:R-:W-:Y:S02]  /*4960*/  IMAD.MOV.U32 R94, RZ, RZ, R56 ;  /* 0x000000ffff5e7224 */ /* 0x000fe400078e0038 */
[----:B------:R-:W-:Y:S02]  /*4970*/  IMAD.MOV.U32 R95, RZ, RZ, R58 ;  /* 0x000000ffff5f7224 */ /* 0x000fe400078e003a */
[----:B0-----:R-:W-:Y:S02]  /*4980*/  IMAD.MOV.U32 R122, RZ, RZ, R48 ;  /* 0x000000ffff7a7224 */ /* 0x001fe400078e0030 */
[----:B------:R-:W-:-:S03]  /*4990*/  IMAD.MOV.U32 R123, RZ, RZ, R50 ;  /* 0x000000ffff7b7224 */ /* 0x000fc600078e0032 */
[-C--:B------:R-:W-:Y:S01]  /*49a0*/  HMMA.16816.F32 R112, R92, R44.reuse, R112 ;  /* 0x0000002c5c70723c */ /* 0x080fe20000001870 */
[----:B------:R-:W0:Y:S05]  /*49b0*/  LDSM.16.MT88.4 R92, [R42+UR7+0x1400] ;  /* 0x001400072a5c783b */ /* 0x000e2a0008004200 */
[----:B------:R-:W-:Y:S01]  /*49c0*/  HMMA.16816.F32 R120, R120, R44, R116 ;  /* 0x0000002c7878723c */ /* 0x000fe20000001874 */
[----:B------:R-:W4:Y:S01]  /*49d0*/  LDSM.16.MT88.4 R116, [R41+UR7+0x1400] ;  /* 0x001400072974783b */ /* 0x000f220008004200 */
[----:B------:R-:W-:Y:S01]  /*49e0*/  F2FP.F16.E4M3.UNPACK_B R128, R46.H1 ;  /* 0x0000002eff80723e */ /* 0x000fe200030006ff */
[----:B------:R-:W-:Y:S01]  /*49f0*/  IMAD.MOV.U32 R46, RZ, RZ, R57 ;  /* 0x000000ffff2e7224 */ /* 0x000fe200078e0039 */
[----:B------:R-:W-:Y:S01]  /*4a00*/  F2FP.F16.E4M3.UNPACK_B R129, R47.H1 ;  /* 0x0000002fff81723e */ /* 0x000fe200030006ff */
[----:B------:R-:W-:-:S02]  /*4a10*/  IMAD.MOV.U32 R47, RZ, RZ, R59 ;  /* 0x000000ffff2f7224 */ /* 0x000fc400078e003b */
[----:B------:R-:W-:Y:S01]  /*4a20*/  IMAD.MOV.U32 R44, RZ, RZ, R53 ;  /* 0x000000ffff2c7224 */ /* 0x000fe200078e0035 */
[----:B------:R-:W-:Y:S01]  /*4a30*/  LDSM.16.MT88.4 R56, [R42+UR7+0x1800] ;  /* 0x001800072a38783b */ /* 0x000fe20008004200 */
[----:B------:R-:W-:Y:S02]  /*4a40*/  IMAD.MOV.U32 R45, RZ, RZ, R55 ;  /* 0x000000ffff2d7224 */ /* 0x000fe400078e0037 */
[----:B------:R-:W-:Y:S02]  /*4a50*/  IMAD.MOV.U32 R52, RZ, RZ, R61 ;  /* 0x000000ffff347224 */ /* 0x000fe400078e003d */
[----:B------:R-:W-:Y:S02]  /*4a60*/  IMAD.MOV.U32 R53, RZ, RZ, R63 ;  /* 0x000000ffff357224 */ /* 0x000fe400078e003f */
[----:B------:R-:W-:Y:S02]  /*4a70*/  IMAD.MOV.U32 R54, RZ, RZ, R49 ;  /* 0x000000ffff367224 */ /* 0x000fe400078e0031 */
[----:B------:R-:W-:Y:S01]  /*4a80*/  IMAD.MOV.U32 R55, RZ, RZ, R51 ;  /* 0x000000ffff377224 */ /* 0x000fe200078e0033 */
[-C--:B------:R-:W-:Y:S01]  /*4a90*/  HMMA.16816.F32 R44, R44, R128.reuse, R112 ;  /* 0x000000802c2c723c */ /* 0x080fe20000001870 */
[----:B-1----:R-:W-:Y:S01]  /*4aa0*/  IMAD.MOV.U32 R60, RZ, RZ, R100 ;  /* 0x000000ffff3c7224 */ /* 0x002fe200078e0064 */
[----:B------:R-:W1:Y:S04]  /*4ab0*/  LDSM.16.MT88.4 R48, [R41+UR7+0x1800] ;  /* 0x001800072930783b */ /* 0x000e680008004200 */
[----:B------:R-:W-:Y:S01]  /*4ac0*/  HMMA.16816.F32 R112, R52, R128, R120 ;  /* 0x000000803470723c */ /* 0x000fe20000001878 */
[----:B------:R-:W-:-:S06]  /*4ad0*/  IMAD.MOV.U32 R61, RZ, RZ, R102 ;  /* 0x000000ffff3d7224 */ /* 0x000fcc00078e0066 */
[----:B--2---:R-:W-:Y:S01]  /*4ae0*/  F2FP.F16.E4M3.UNPACK_B R120, R108 ;  /* 0x0000006cff78723e */ /* 0x004fe200020006ff */
[----:B---3--:R-:W-:Y:S01]  /*4af0*/  IMAD.MOV.U32 R52, RZ, RZ, R104 ;  /* 0x000000ffff347224 */ /* 0x008fe200078e0068 */
[----:B------:R-:W-:Y:S01]  /*4b00*/  F2FP.F16.E4M3.UNPACK_B R121, R109 ;  /* 0x0000006dff79723e */ /* 0x000fe200020006ff */
[----:B------:R-:W-:Y:S02]  /*4b10*/  IMAD.MOV.U32 R53, RZ, RZ, R106 ;  /* 0x000000ffff357224 */ /* 0x000fe400078e006a */
[----:B0-----:R-:W-:Y:S02]  /*4b20*/  IMAD.MOV.U32 R62, RZ, RZ, R92 ;  /* 0x000000ffff3e7224 */ /* 0x001fe400078e005c */
[----:B------:R-:W-:Y:S02]  /*4b30*/  IMAD.MOV.U32 R63, RZ, RZ, R94 ;  /* 0x000000ffff3f7224 */ /* 0x000fe400078e005e */
[----:B----4-:R-:W-:Y:S02]  /*4b40*/  IMAD.MOV.U32 R54, RZ, RZ, R116 ;  /* 0x000000ffff367224 */ /* 0x010fe400078e0074 */
[----:B------:R-:W-:-:S03]  /*4b50*/  IMAD.MOV.U32 R55, RZ, RZ, R118 ;  /* 0x000000ffff377224 */ /* 0x000fc600078e0076 */
[-C--:B------:R-:W-:Y:S01]  /*4b60*/  HMMA.16816.F32 R60, R60, R120.reuse, R44 ;  /* 0x000000783c3c723c */ /* 0x080fe2000000182c */
[----:B------:R-:W0:Y:S05]  /*4b70*/  LDSM.16.MT88.4 R44, [R42+UR7+0x1c00] ;  /* 0x001c00072a2c783b */ /* 0x000e2a0008004200 */
[----:B------:R-:W-:Y:S01]  /*4b80*/  HMMA.16816.F32 R112, R52, R120, R112 ;  /* 0x000000783470723c */ /* 0x000fe20000001870 */
[----:B------:R-:W2:Y:S01]  /*4b90*/  LDSM.16.MT88.4 R52, [R41+UR7+0x1c00] ;  /* 0x001c00072934783b */ /* 0x000ea20008004200 */
[----:B------:R-:W-:Y:S02]  /*4ba0*/  IMAD.MOV.U32 R100, RZ, RZ, R101 ;  /* 0x000000ffff647224 */ /* 0x000fe400078e0065 */
[----:B------:R-:W-:Y:S01]  /*4bb0*/  IMAD.MOV.U32 R101, RZ, RZ, R103 ;  /* 0x000000ffff657224 */ /* 0x000fe200078e0067 */
[----:B------:R-:W-:Y:S01]  /*4bc0*/  F2FP.F16.E4M3.UNPACK_B R108, R108.H1 ;  /* 0x0000006cff6c723e */ /* 0x000fe200030006ff */
[----:B------:R-:W-:Y:S01]  /*4bd0*/  IMAD.MOV.U32 R102, RZ, RZ, R93 ;  /* 0x000000ffff667224 */ /* 0x000fe200078e005d */
[----:B------:R-:W-:Y:S01]  /*4be0*/  F2FP.F16.E4M3.UNPACK_B R109, R109.H1 ;  /* 0x0000006dff6d723e */ /* 0x000fe200030006ff */
[----:B------:R-:W-:-:S02]  /*4bf0*/  IMAD.MOV.U32 R103, RZ, RZ, R95 ;  /* 0x000000ffff677224 */ /* 0x000fc400078e005f */
[----:B------:R-:W-:Y:S02]  /*4c00*/  IMAD.MOV.U32 R92, RZ, RZ, R105 ;  /* 0x000000ffff5c7224 */ /* 0x000fe400078e0069 */
[----:B------:R-:W-:Y:S02]  /*4c10*/  IMAD.MOV.U32 R93, RZ, RZ, R107 ;  /* 0x000000ffff5d7224 */ /* 0x000fe400078e006b */
[----:B------:R-:W-:Y:S01]  /*4c20*/  IMAD.MOV.U32 R94, RZ, RZ, R117 ;  /* 0x000000ffff5e7224 */ /* 0x000fe200078e0075 */
[----:B------:R-:W-:Y:S01]  /*4c30*/  LDSM.16.MT88.4 R104, [R42+UR7+0x2400] ;  /* 0x002400072a68783b */ /* 0x000fe20008004200 */
[----:B------:R-:W-:Y:S02]  /*4c40*/  IMAD.MOV.U32 R95, RZ, RZ, R119 ;  /* 0x000000ffff5f7224 */ /* 0x000fe400078e0077 */
[-C--:B------:R-:W-:Y:S01]  /*4c50*/  HMMA.16816.F32 R100, R100, R108.reuse, R60 ;  /* 0x0000006c6464723c */ /* 0x080fe2000000183c */
[----:B-1----:R-:W-:Y:S01]  /*4c60*/  IMAD.MOV.U32 R120, RZ, RZ, R48 ;  /* 0x000000ffff787224 */ /* 0x002fe200078e0030 */
[----:B------:R-:W1:Y:S04]  /*4c70*/  LDSM.16.MT88.4 R60, [R42+UR7+0x2000] ;  /* 0x002000072a3c783b */ /* 0x000e680008004200 */
[----:B------:R-:W-:Y:S01]  /*4c80*/  HMMA.16816.F32 R116, R92, R108, R112 ;  /* 0x0000006c5c74723c */ /* 0x000fe20000001870 */
[----:B------:R-:W-:Y:S01]  /*4c90*/  IMAD.MOV.U32 R121, RZ, RZ, R50 ;  /* 0x000000ffff797224 */ /* 0x000fe200078e0032 */
[----:B------:R3:W4:Y:S05]  /*4ca0*/  LDSM.16.M88.4 R92, [R126+UR7+0x4080] ;  /* 0x004080077e5c783b */ /* 0x00072a0008000200 */
[----:B------:R-:W-:Y:S01]  /*4cb0*/  F2FP.F16.E4M3.UNPACK_B R108, R110 ;  /* 0x0000006eff6c723e */ /* 0x000fe200020006ff */
[----:B------:R-:W-:Y:S01]  /*4cc0*/  IMAD.MOV.U32 R112, RZ, RZ, R56 ;  /* 0x000000ffff707224 */ /* 0x000fe200078e0038 */
[----:B------:R-:W-:Y:S01]  /*4cd0*/  F2FP.F16.E4M3.UNPACK_B R109, R111 ;  /* 0x0000006fff6d723e */ /* 0x000fe200020006ff */
[----:B------:R-:W-:-:S02]  /*4ce0*/  IMAD.MOV.U32 R113, RZ, RZ, R58 ;  /* 0x000000ffff717224 */ /* 0x000fc400078e003a */
[----:B0-----:R-:W-:Y:S02]  /*4cf0*/  IMAD.MOV.U32 R114, RZ, RZ, R44 ;  /* 0x000000ffff727224 */ /* 0x001fe400078e002c */
[----:B------:R-:W-:Y:S02]  /*4d00*/  IMAD.MOV.U32 R115, RZ, RZ, R46 ;  /* 0x000000ffff737224 */ /* 0x000fe400078e002e */
[----:B--2---:R-:W-:Y:S02]  /*4d10*/  IMAD.MOV.U32 R122, RZ, RZ, R52 ;  /* 0x000000ffff7a7224 */ /* 0x004fe400078e0034 */
[----:B------:R-:W-:-:S03]  /*4d20*/  IMAD.MOV.U32 R123, RZ, RZ, R54 ;  /* 0x000000ffff7b7224 */ /* 0x000fc600078e0036 */
[-C--:B------:R-:W-:Y:S01]  /*4d30*/  HMMA.16816.F32 R112, R112, R108.reuse, R100 ;  /* 0x0000006c7070723c */ /* 0x080fe20000001864 */
[----:B------:R-:W0:Y:S05]  /*4d40*/  LDSM.16.MT88.4 R100, [R41+UR7+0x2000] ;  /* 0x002000072964783b */ /* 0x000e2a0008004200 */
[----:B------:R-:W-:Y:S01]  /*4d50*/  HMMA.16816.F32 R116, R120, R108, R116 ;  /* 0x0000006c7874723c */ /* 0x000fe20000001874 */
[----:B------:R-:W2:Y:S01]  /*4d60*/  LDSM.16.MT88.4 R120, [R41+UR7+0x2400] ;  /* 0x002400072978783b */ /* 0x000ea20008004200 */
[----:B------:R-:W-:Y:S01]  /*4d70*/  IMAD.MOV.U32 R56, RZ, RZ, R57 ;  /* 0x000000ffff387224 */ /* 0x000fe200078e0039 */
[----:B---3--:R-:W-:Y:S01]  /*4d80*/  F2FP.F16.E4M3.UNPACK_B R126, R110.H1 ;  /* 0x0000006eff7e723e */ /* 0x008fe200030006ff */
[----:B------:R-:W-:Y:S01]  /*4d90*/  IMAD.MOV.U32 R57, RZ, RZ, R59 ;  /* 0x000000ffff397224 */ /* 0x000fe200078e003b */
[----:B------:R-:W-:Y:S01]  /*4da0*/  F2FP.F16.E4M3.UNPACK_B R127, R111.H1 ;  /* 0x0000006fff7f723e */ /* 0x000fe200030006ff */
[----:B------:R-:W-:-:S02]  /*4db0*/  IMAD.MOV.U32 R58, RZ, RZ, R45 ;  /* 0x000000ffff3a7224 */ /* 0x000fc400078e002d */
[----:B------:R-:W-:Y:S02]  /*4dc0*/  IMAD.MOV.U32 R59, RZ, RZ, R47 ;  /* 0x000000ffff3b7224 */ /* 0x000fe400078e002f */
[----:B------:R-:W-:Y:S01]  /*4dd0*/  IMAD.MOV.U32 R108, RZ, RZ, R49 ;  /* 0x000000ffff6c7224 */ /* 0x000fe200078e0031 */
[----:B------:R-:W3:Y:S01]  /*4de0*/  LDSM.16.MT88.4 R44, [R42+UR7+0x2800] ;  /* 0x002800072a2c783b */ /* 0x000ee20008004200 */
[----:B------:R-:W-:Y:S02]  /*4df0*/  IMAD.MOV.U32 R109, RZ, RZ, R51 ;  /* 0x000000ffff6d7224 */ /* 0x000fe400078e0033 */
[----:B------:R-:W-:Y:S02]  /*4e00*/  IMAD.MOV.U32 R110, RZ, RZ, R53 ;  /* 0x000000ffff6e7224 */ /* 0x000fe400078e0035 */
[----:B------:R-:W-:Y:S02]  /*4e10*/  IMAD.MOV.U32 R111, RZ, RZ, R55 ;  /* 0x000000ffff6f7224 */ /* 0x000fe400078e0037 */
[-C--:B------:R-:W-:Y:S01]  /*4e20*/  HMMA.16816.F32 R48, R56, R126.reuse, R112 ;  /* 0x0000007e3830723c */ /* 0x080fe20000001870 */
[----:B-1----:R-:W-:Y:S01]  /*4e30*/  IMAD.MOV.U32 R52, RZ, RZ, R60 ;  /* 0x000000ffff347224 */ /* 0x002fe200078e003c */
[----:B------:R-:W1:Y:S04]  /*4e40*/  LDSM.16.MT88.4 R56, [R41+UR7+0x2800] ;  /* 0x002800072938783b */ /* 0x000e680008004200 */
[----:B------:R-:W-:Y:S01]  /*4e50*/  HMMA.16816.F32 R108, R108, R126, R116 ;  /* 0x0000007e6c6c723c */ /* 0x000fe20000001874 */
[----:B------:R-:W-:-:S02]  /*4e60*/  IMAD.MOV.U32 R53, RZ, RZ, R62 ;  /* 0x000000ffff357224 */ /* 0x000fc400078e003e */
[----:B------:R-:W-:Y:S02]  /*4e70*/  IMAD.MOV.U32 R54, RZ, RZ, R104 ;  /* 0x000000ffff367224 */ /* 0x000fe400078e0068 */
[----:B------:R-:W-:Y:S02]  /*4e80*/  IMAD.MOV.U32 R55, RZ, RZ, R106 ;  /* 0x000000ffff377224 */ /* 0x000fe400078e006a */
[----:B----4-:R-:W-:Y:S02]  /*4e90*/  F2FP.F16.E4M3.UNPACK_B R116, R92 ;  /* 0x0000005cff74723e */ /* 0x010fe400020006ff */
[----:B------:R-:W-:Y:S01]  /*4ea0*/  F2FP.F16.E4M3.UNPACK_B R117, R93 ;  /* 0x0000005dff75723e */ /* 0x000fe200020006ff */
[----:B0-----:R-:W-:Y:S02]  /*4eb0*/  IMAD.MOV.U32 R112, RZ, RZ, R100 ;  /* 0x000000ffff707224 */ /* 0x001fe400078e0064 */
[----:B------:R-:W-:Y:S02]  /*4ec0*/  IMAD.MOV.U32 R113, RZ, RZ, R102 ;  /* 0x000000ffff717224 */ /* 0x000fe400078e0066 */
[----:B--2---:R-:W-:-:S02]  /*4ed0*/  IMAD.MOV.U32 R114, RZ, RZ, R120 ;  /* 0x000000ffff727224 */ /* 0x004fc400078e0078 */
[----:B------:R-:W-:Y:S02]  /*4ee0*/  IMAD.MOV.U32 R115, RZ, RZ, R122 ;  /* 0x000000ffff737224 */ /* 0x000fe400078e007a */
[-C--:B------:R-:W-:Y:S01]  /*4ef0*/  HMMA.16816.F32 R48, R52, R116.reuse, R48 ;  /* 0x000000743430723c */ /* 0x080fe20000001830 */
[----:B------:R-:W0:Y:S05]  /*4f00*/  LDSM.16.MT88.4 R52, [R42+UR7+0x2c00] ;  /* 0x002c00072a34783b */ /* 0x000e2a0008004200 */
[----:B------:R-:W-:Y:S01]  /*4f10*/  HMMA.16816.F32 R108, R112, R116, R108 ;  /* 0x00000074706c723c */ /* 0x000fe2000000186c */
[----:B------:R-:W2:Y:S01]  /*4f20*/  LDSM.16.MT88.4 R112, [R41+UR7+0x2c00] ;  /* 0x002c00072970783b */ /* 0x000ea20008004200 */
[----:B------:R-:W-:-:S02]  /*4f30*/  IMAD.MOV.U32 R60, RZ, RZ, R61 ;  /* 0x000000ffff3c7224 */ /* 0x000fc400078e003d */
[----:B------:R-:W-:Y:S01]  /*4f40*/  IMAD.MOV.U32 R100, RZ, RZ, R101 ;  /* 0x000000ffff647224 */ /* 0x000fe200078e0065 */
[----:B------:R-:W-:Y:S01]  /*4f50*/  F2FP.F16.E4M3.UNPACK_B R92, R92.H1 ;  /* 0x0000005cff5c723e */ /* 0x000fe200030006ff */
[----:B------:R-:W-:Y:S01]  /*4f60*/  IMAD.MOV.U32 R61, RZ, RZ, R63 ;  /* 0x000000ffff3d7224 */ /* 0x000fe200078e003f */
[----:B------:R-:W-:Y:S01]  /*4f70*/  F2FP.F16.E4M3.UNPACK_B R93, R93.H1 ;  /* 0x0000005dff5d723e */ /* 0x000fe200030006ff */
[----:B------:R-:W-:Y:S02]  /*4f80*/  IMAD.MOV.U32 R101, RZ, RZ, R103 ;  /* 0x000000ffff657224 */ /* 0x000fe400078e0067 */
[----:B------:R-:W-:Y:S02]  /*4f90*/  IMAD.MOV.U32 R62, RZ, RZ, R105 ;  /* 0x000000ffff3e7224 */ /* 0x000fe400078e0069 */
[----:B------:R-:W-:Y:S02]  /*4fa0*/  IMAD.MOV.U32 R63, RZ, RZ, R107 ;  /* 0x000000ffff3f7224 */ /* 0x000fe400078e006b */
[----:B------:R-:W-:-:S02]  /*4fb0*/  IMAD.MOV.U32 R102, RZ, RZ, R121 ;  /* 0x000000ffff667224 */ /* 0x000fc400078e0079 */
[----:B------:R-:W-:Y:S02]  /*4fc0*/  IMAD.MOV.U32 R103, RZ, RZ, R123 ;  /* 0x000000ffff677224 */ /* 0x000fe400078e007b */
[----:B---3--:R-:W-:Y:S01]  /*4fd0*/  IMAD.MOV.U32 R116, RZ, RZ, R44 ;  /* 0x000000ffff747224 */ /* 0x008fe200078e002c */
[-C--:B------:R-:W-:Y:S01]  /*4fe0*/  HMMA.16816.F32 R48, R60, R92.reuse, R48 ;  /* 0x0000005c3c30723c */ /* 0x080fe20000001830 */
[----:B------:R-:W-:Y:S01]  /*4ff0*/  IMAD.MOV.U32 R117, RZ, RZ, R46 ;  /* 0x000000ffff757224 */ /* 0x000fe200078e002e */
[----:B------:R-:W3:Y:S04]  /*5000*/  LDSM.16.M88.4 R60, [R43+UR7+0x4080] ;  /* 0x004080072b3c783b */ /* 0x000ee80008000200 */
[----:B------:R-:W-:Y:S01]  /*5010*/  HMMA.16816.F32 R108, R100, R92, R108 ;  /* 0x0000005c646c723c */ /* 0x000fe2000000186c */
[----:B-1----:R-:W-:Y:S01]  /*5020*/  IMAD.MOV.U32 R104, RZ, RZ, R56 ;  /* 0x000000ffff687224 */ /* 0x002fe200078e0038 */
[----:B------:R-:W1:Y:S01]  /*5030*/  LDSM.16.MT88.4 R100, [R42+UR7+0x3000] ;  /* 0x003000072a64783b */ /* 0x000e620008004200 */
[----:B------:R-:W-:-:S03]  /*5040*/  IMAD.MOV.U32 R105, RZ, RZ, R58 ;  /* 0x000000ffff697224 */ /* 0x000fc600078e003a */
[----:B------:R-:W4:Y:S01]  /*5050*/  LDSM.16.MT88.4 R120, [R42+UR7+0x3400] ;  /* 0x003400072a78783b */ /* 0x000f220008004200 */
[----:B------:R-:W-:Y:S02]  /*5060*/  F2FP.F16.E4M3.UNPACK_B R92, R94 ;  /* 0x0000005eff5c723e */ /* 0x000fe400020006ff */
[----:B------:R-:W-:Y:S01]  /*5070*/  F2FP.F16.E4M3.UNPACK_B R93, R95 ;  /* 0x0000005fff5d723e */ /* 0x000fe200020006ff */
        /* <DEDUP_REMOVED lines=17> */
[----:B------:R-:W-:Y:S02]  /*5190*/  IMAD.MOV.U32 R55, RZ, RZ, R115 ;  /* 0x000000ffff377224 */ /* 0x000fe400078e0073 */
[-C--:B------:R-:W-:Y:S06]  /*51a0*/  HMMA.16816.F32 R44, R44, R94.reuse, R48 ;  /* 0x0000005e2c2c723c */ /* 0x080fec0000001830 */
[----:B------:R-:W-:Y:S01]  /*51b0*/  HMMA.16816.F32 R52, R52, R94, R104 ;  /* 0x0000005e3434723c */ /* 0x000fe20000001868 */
[----:B---3--:R-:W-:Y:S01]  /*51c0*/  F2FP.F16.E4M3.UNPACK_B R112, R60 ;  /* 0x0000003cff70723e */ /* 0x008fe200020006ff */
[----:B-1----:R-:W-:Y:S01]  /*51d0*/  IMAD.MOV.U32 R56, RZ, RZ, R100 ;  /* 0x000000ffff387224 */ /* 0x002fe200078e0064 */
[----:B------:R-:W-:Y:S01]  /*51e0*/  F2FP.F16.E4M3.UNPACK_B R113, R61 ;  /* 0x0000003dff71723e */ /* 0x000fe200020006ff */
[----:B------:R-:W-:Y:S01]  /*51f0*/  IMAD.MOV.U32 R57, RZ, RZ, R102 ;  /* 0x000000ffff397224 */ /* 0x000fe200078e0066 */
[----:B------:R-:W1:Y:S01]  /*5200*/  LDSM.16.MT88.4 R92, [R42+UR7+0x3c00] ;  /* 0x003c00072a5c783b */ /* 0x000e620008004200 */
[----:B----4-:R-:W-:-:S02]  /*5210*/  IMAD.MOV.U32 R58, RZ, RZ, R120 ;  /* 0x000000ffff3a7224 */ /* 0x010fc400078e0078 */
[----:B------:R-:W-:Y:S01]  /*5220*/  IMAD.MOV.U32 R59, RZ, RZ, R122 ;  /* 0x000000ffff3b7224 */ /* 0x000fe200078e007a */
[----:B------:R-:W3:Y:S01]  /*5230*/  LDSM.16.MT88.4 R104, [R41+UR7+0x3800] ;  /* 0x003800072968783b */ /* 0x000ee20008004200 */
[----:B0-----:R-:W-:Y:S02]  /*5240*/  IMAD.MOV.U32 R48, RZ, RZ, R116 ;  /* 0x000000ffff307224 */ /* 0x001fe400078e0074 */
[----:B------:R-:W-:Y:S02]  /*5250*/  IMAD.MOV.U32 R49, RZ, RZ, R118 ;  /* 0x000000ffff317224 */ /* 0x000fe400078e0076 */
[----:B--2---:R-:W-:Y:S02]  /*5260*/  IMAD.MOV.U32 R50, RZ, RZ, R108 ;  /* 0x000000ffff327224 */ /* 0x004fe400078e006c */
[----:B------:R-:W-:Y:S02]  /*5270*/  IMAD.MOV.U32 R51, RZ, RZ, R110 ;  /* 0x000000ffff337224 */ /* 0x000fe400078e006e */
[-C--:B------:R-:W-:Y:S01]  /*5280*/  HMMA.16816.F32 R44, R56, R112.reuse, R44 ;  /* 0x00000070382c723c */ /* 0x080fe2000000182c */
[----:B------:R0:W2:Y:S05]  /*5290*/  LDSM.16.MT88.4 R56, [R42+UR7+0x3800] ;  /* 0x003800072a38783b */ /* 0x0000aa0008004200 */
[----:B------:R-:W-:Y:S01]  /*52a0*/  HMMA.16816.F32 R48, R48, R112, R52 ;  /* 0x000000703030723c */ /* 0x000fe20000001834 */
[----:B------:R-:W4:Y:S01]  /*52b0*/  LDSM.16.MT88.4 R52, [R41+UR7+0x3c00] ;  /* 0x003c00072934783b */ /* 0x000f220008004200 */
        /* <DEDUP_REMOVED lines=9> */
[----:B------:R-:W-:Y:S02]  /*5350*/  IMAD.MOV.U32 R115, RZ, RZ, R111 ;  /* 0x000000ffff737224 */ /* 0x000fe400078e006f */
[-C--:B------:R-:W-:Y:S06]  /*5360*/  HMMA.16816.F32 R44, R100, R60.reuse, R44 ;  /* 0x0000003c642c723c */ /* 0x080fec000000182c */
[----:B------:R-:W-:Y:S01]  /*5370*/  HMMA.16816.F32 R48, R112, R60, R48 ;  /* 0x0000003c7030723c */ /* 0x000fe20000001830 */
[----:B0-----:R-:W-:Y:S01]  /*5380*/  F2FP.F16.E4M3.UNPACK_B R42, R62 ;  /* 0x0000003eff2a723e */ /* 0x001fe200020006ff */
[----:B-1----:R-:W-:Y:S01]  /*5390*/  IMAD.MOV.U32 R102, RZ, RZ, R92 ;  /* 0x000000ffff667224 */ /* 0x002fe200078e005c */
[----:B------:R-:W-:Y:S01]  /*53a0*/  F2FP.F16.E4M3.UNPACK_B R43, R63 ;  /* 0x0000003fff2b723e */ /* 0x000fe200020006ff */
[----:B------:R-:W-:-:S02]  /*53b0*/  IMAD.MOV.U32 R103, RZ, RZ, R94 ;  /* 0x000000ffff677224 */ /* 0x000fc400078e005e */
[----:B---3--:R-:W-:Y:S02]  /*53c0*/  IMAD.MOV.U32 R108, RZ, RZ, R104 ;  /* 0x000000ffff6c7224 */ /* 0x008fe400078e0068 */
[----:B------:R-:W-:Y:S02]  /*53d0*/  IMAD.MOV.U32 R109, RZ, RZ, R106 ;  /* 0x000000ffff6d7224 */ /* 0x000fe400078e006a */
[----:B--2---:R-:W-:Y:S02]  /*53e0*/  IMAD.MOV.U32 R100, RZ, RZ, R56 ;  /* 0x000000ffff647224 */ /* 0x004fe400078e0038 */
[----:B------:R-:W-:Y:S02]  /*53f0*/  IMAD.MOV.U32 R101, RZ, RZ, R58 ;  /* 0x000000ffff657224 */ /* 0x000fe400078e003a */
[----:B----4-:R-:W-:Y:S02]  /*5400*/  IMAD.MOV.U32 R110, RZ, RZ, R52 ;  /* 0x000000ffff6e7224 */ /* 0x010fe400078e0034 */
[----:B------:R-:W-:-:S03]  /*5410*/  IMAD.MOV.U32 R111, RZ, RZ, R54 ;  /* 0x000000ffff6f7224 */ /* 0x000fc600078e0036 */
[-C--:B------:R-:W-:Y:S06]  /*5420*/  HMMA.16816.F32 R44, R100, R42.reuse, R44 ;  /* 0x0000002a642c723c */ /* 0x080fec000000182c */
[----:B------:R-:W-:Y:S01]  /*5430*/  HMMA.16816.F32 R48, R108, R42, R48 ;  /* 0x0000002a6c30723c */ /* 0x000fe20000001830 */
[----:B------:R-:W-:Y:S02]  /*5440*/  IMAD.MOV.U32 R56, RZ, RZ, R57 ;  /* 0x000000ffff387224 */ /* 0x000fe400078e0039 */
[----:B------:R-:W-:Y:S02]  /*5450*/  IMAD.MOV.U32 R57, RZ, RZ, R59 ;  /* 0x000000ffff397224 */ /* 0x000fe400078e003b */
[----:B------:R-:W-:-:S02]  /*5460*/  IMAD.MOV.U32 R58, RZ, RZ, R93 ;  /* 0x000000ffff3a7224 */ /* 0x000fc400078e005d */
[----:B------:R-:W-:Y:S01]  /*5470*/  F2FP.F16.E4M3.UNPACK_B R42, R62.H1 ;  /* 0x0000003eff2a723e */ /* 0x000fe200030006ff */
[----:B------:R-:W-:Y:S01]  /*5480*/  IMAD.MOV.U32 R59, RZ, RZ, R95 ;  /* 0x000000ffff3b7224 */ /* 0x000fe200078e005f */
[----:B------:R-:W-:Y:S01]  /*5490*/  F2FP.F16.E4M3.UNPACK_B R43, R63.H1 ;  /* 0x0000003fff2b723e */ /* 0x000fe200030006ff */
[----:B------:R-:W-:Y:S02]  /*54a0*/  IMAD.MOV.U32 R60, RZ, RZ, R105 ;  /* 0x000000ffff3c7224 */ /* 0x000fe400078e0069 */
[----:B------:R-:W-:Y:S02]  /*54b0*/  IMAD.MOV.U32 R61, RZ, RZ, R107 ;  /* 0x000000ffff3d7224 */ /* 0x000fe400078e006b */
[----:B------:R-:W-:Y:S02]  /*54c0*/  IMAD.MOV.U32 R62, RZ, RZ, R53 ;  /* 0x000000ffff3e7224 */ /* 0x000fe400078e0035 */
[----:B------:R-:W-:Y:S02]  /*54d0*/  IMAD.MOV.U32 R63, RZ, RZ, R55 ;  /* 0x000000ffff3f7224 */ /* 0x000fe400078e0037 */
[-C--:B------:R-:W-:Y:S06]  /*54e0*/  HMMA.16816.F32 R44, R56, R42.reuse, R44 ;  /* 0x0000002a382c723c */ /* 0x080fec000000182c */
[----:B------:R-:W-:-:S15]  /*54f0*/  HMMA.16816.F32 R48, R60, R42, R48 ;  /* 0x0000002a3c30723c */ /* 0x000fde0000001830 */
[----:B------:R-:W-:-:S03]  /*5500*/  NOP ;  /* 0x0000000000007918 */ /* 0x000fc60000000000 */
[----:B------:R-:W-:Y:S01]  /*5510*/  FMUL R57, R44, UR12 ;  /* 0x0000000c2c397c20 */ /* 0x000fe20008400000 */
[----:B------:R-:W-:Y:S01]  /*5520*/  FMUL R55, R45, UR12 ;  /* 0x0000000c2d377c20 */ /* 0x000fe20008400000 */
[----:B------:R-:W-:Y:S01]  /*5530*/  FMUL R42, R46, UR12 ;  /* 0x0000000c2e2a7c20 */ /* 0x000fe20008400000 */
[----:B------:R-:W-:-:S03]  /*5540*/  FMUL R54, R47, UR12 ;  /* 0x0000000c2f367c20 */ /* 0x000fc60008400000 */
[----:B------:R-:W-:Y:S01]  /*5550*/  FMUL R43, R48, UR12 ;  /* 0x0000000c302b7c20 */ /* 0x000fe20008400000 */
[----:B------:R-:W-:Y:S01]  /*5560*/  FMUL R53, R49, UR12 ;  /* 0x0000000c31357c20 */ /* 0x000fe20008400000 */
[----:B------:R-:W-:Y:S01]  /*5570*/  FMUL R41, R50, UR12 ;  /* 0x0000000c32297c20 */ /* 0x000fe20008400000 */
[----:B------:R-:W-:Y:S01]  /*5580*/  FMUL R52, R51, UR12 ;  /* 0x0000000c33347c20 */ /* 0x000fe20008400000 */
[----:B------:R-:W-:Y:S02]  /*5590*/  FMNMX R57, R57, R55, !PT ;  /* 0x0000003739397209 */ /* 0x000fe40007800000 */
[----:B------:R-:W-:Y:S02]  /*55a0*/  FMNMX R42, R42, R54, !PT ;  /* 0x000000362a2a7209 */ /* 0x000fe40007800000 */
[----:B------:R-:W-:Y:S02]  /*55b0*/  FMNMX R43, R43, R53, !PT ;  /* 0x000000352b2b7209 */ /* 0x000fe40007800000 */
[----:B------:R-:W-:Y:S01]  /*55c0*/  FMNMX R41, R41, R52, !PT ;  /* 0x0000003429297209 */ /* 0x000fe20007800000 */
[----:B------:R-:W0:Y:S04]  /*55d0*/  SHFL.BFLY PT, R55, R57, 0x2, 0x1f ;  /* 0x0c401f0039377f89 */ /* 0x000e2800000e0000 */
[----:B------:R-:W1:Y:S04]  /*55e0*/  SHFL.BFLY PT, R54, R42, 0x2, 0x1f ;  /* 0x0c401f002a367f89 */ /* 0x000e6800000e0000 */
[----:B------:R-:W2:Y:S04]  /*55f0*/  SHFL.BFLY PT, R53, R43, 0x2, 0x1f ;  /* 0x0c401f002b357f89 */ /* 0x000ea800000e0000 */
[----:B------:R-:W3:Y:S01]  /*5600*/  SHFL.BFLY PT, R52, R41, 0x2, 0x1f ;  /* 0x0c401f0029347f89 */ /* 0x000ee200000e0000 */
[----:B------:R-:W4:Y:S01]  /*5610*/  S2R R194, SR_TID.X ;  /* 0x0000000000c27919 */ /* 0x000f220000002100 */
[----:B0-----:R-:W-:-:S02]  /*5620*/  FMNMX R57, R57, R55, !PT ;  /* 0x0000003739397209 */ /* 0x001fc40007800000 */
[----:B-1----:R-:W-:Y:S02]  /*5630*/  FMNMX R42, R42, R54, !PT ;  /* 0x000000362a2a7209 */ /* 0x002fe40007800000 */
[----:B--2---:R-:W-:Y:S02]  /*5640*/  FMNMX R43, R43, R53, !PT ;  /* 0x000000352b2b7209 */ /* 0x004fe40007800000 */
[----:B---3--:R-:W-:Y:S01]  /*5650*/  FMNMX R41, R41, R52, !PT ;  /* 0x0000003429297209 */ /* 0x008fe20007800000 */
[----:B------:R-:W0:Y:S04]  /*5660*/  SHFL.BFLY PT, R58, R57, 0x1, 0x1f ;  /* 0x0c201f00393a7f89 */ /* 0x000e2800000e0000 */
[----:B------:R-:W1:Y:S04]  /*5670*/  SHFL.BFLY PT, R53, R42, 0x1, 0x1f ;  /* 0x0c201f002a357f89 */ /* 0x000e6800000e0000 */
[----:B------:R-:W2:Y:S04]  /*5680*/  SHFL.BFLY PT, R54, R43, 0x1, 0x1f ;  /* 0x0c201f002b367f89 */ /* 0x000ea800000e0000 */
[----:B------:R-:W3:Y:S01]  /*5690*/  SHFL.BFLY PT, R55, R41, 0x1, 0x1f ;  /* 0x0c201f0029377f89 */ /* 0x000ee200000e0000 */
[----:B----4-:R-:W-:-:S02]  /*56a0*/  LOP3.LUT R59, R194, 0xff, RZ, 0xc0, !PT ;  /* 0x000000ffc23b7812 */ /* 0x010fc400078ec0ff */
[----:B------:R-:W-:Y:S02]  /*56b0*/  LOP3.LUT R52, R194, 0x1c, RZ, 0xc0, !PT ;  /* 0x0000001cc2347812 */ /* 0x000fe400078ec0ff */
[----:B------:R-:W-:Y:S02]  /*56c0*/  SHF.R.U32.HI R56, RZ, 0x3, R59 ;  /* 0x00000003ff387819 */ /* 0x000fe4000001163b */
[----:B------:R-:W-:Y:S02]  /*56d0*/  LEA R52, R52, UR7, 0x3 ;  /* 0x0000000734347c11 */ /* 0x000fe4000f8e18ff */
[----:B------:R-:W-:Y:S02]  /*56e0*/  LOP3.LUT R56, R56, 0x1c, RZ, 0xc0, !PT ;  /* 0x0000001c38387812 */ /* 0x000fe400078ec0ff */
[----:B0-----:R-:W-:Y:S01]  /*56f0*/  FMNMX R58, R57, R58, !PT ;  /* 0x0000003a393a7209 */ /* 0x001fe20007800000 */
[----:B------:R-:W-:Y:S02]  /*5700*/  BAR.SYNC.DEFER_BLOCKING 0x0 ;  /* 0x0000000000007b1d */ /* 0x000fe40000010000 */
[----:B------:R-:W-:Y:S01]  /*5710*/  IMAD.IADD R56, R52, 0x1, R56 ;  /* 0x0000000134387824 */ /* 0x000fe200078e0238 */
[----:B-1----:R-:W-:-:S02]  /*5720*/  FMNMX R53, R42, R53, !PT ;  /* 0x000000352a357209 */ /* 0x002fc40007800000 */
[----:B--2---:R-:W-:Y:S02]  /*5730*/  FMNMX R54, R43, R54, !PT ;  /* 0x000000362b367209 */ /* 0x004fe40007800000 */
[----:B---3--:R-:W-:Y:S01]  /*5740*/  FMNMX R41, R41, R55, !PT ;  /* 0x0000003729297209 */ /* 0x008fe20007800000 */
[----:B------:R-:W-:Y:S04]  /*5750*/  @!P1 STS [R56+0x4000], R58 ;  /* 0x0040003a38009388 */ /* 0x000fe80000000800 */
[----:B------:R-:W-:Y:S04]  /*5760*/  @!P1 STS [R56+0x4100], R53 ;  /* 0x0041003538009388 */ /* 0x000fe80000000800 */
[----:B------:R-:W-:Y:S04]  /*5770*/  @!P1 STS [R56+0x4200], R54 ;  /* 0x0042003638009388 */ /* 0x000fe80000000800 */
[----:B------:R-:W-:Y:S01]  /*5780*/  @!P1 STS [R56+0x4300], R41 ;  /* 0x0043002938009388 */ /* 0x000fe20000000800 */
[----:B------:R-:W-:Y:S01]  /*5790*/  LEA R55, R59, UR7, 0x2 ;  /* 0x000000073b377c11 */ /* 0x000fe2000f8e10ff */
[----:B------:R-:W-:Y:S06]  /*57a0*/  BAR.SYNC.DEFER_BLOCKING 0x0 ;  /* 0x0000000000007b1d */ /* 0x000fec0000010000 */
[----:B------:R-:W0:Y:S04]  /*57b0*/  LDS R41, [R55+0x4000] ;  /* 0x0040000037297984 */ /* 0x000e280000000800 */
[----:B0-----:R-:W0:Y:S02]  /*57c0*/  SHFL.BFLY PT, R42, R41, 0x4, 0x1f ;  /* 0x0c801f00292a7f89 */ /* 0x001e2400000e0000 */
[----:B0-----:R-:W-:-:S05]  /*57d0*/  FMNMX R42, R41, R42, !PT ;  /* 0x0000002a292a7209 */ /* 0x001fca0007800000 */
[----:B------:R-:W0:Y:S02]  /*57e0*/  SHFL.BFLY PT, R41, R42, 0x2, 0x1f ;  /* 0x0c401f002a297f89 */ /* 0x000e2400000e0000 */
[----:B0-----:R-:W-:-:S05]  /*57f0*/  FMNMX R41, R42, R41, !PT ;  /* 0x000000292a297209 */ /* 0x001fca0007800000 */
[----:B------:R-:W0:Y:S02]  /*5800*/  SHFL.BFLY PT, R42, R41, 0x1, 0x1f ;  /* 0x0c201f00292a7f89 */ /* 0x000e2400000e0000 */
[----:B0-----:R-:W-:-:S05]  /*5810*/  FMNMX R42, R41, R42, !PT ;  /* 0x0000002a292a7209 */ /* 0x001fca0007800000 */
[----:B------:R-:W-:Y:S01]  /*5820*/  @!P0 STS [R55+0x4000], R42 ;  /* 0x0040002a37008388 */ /* 0x000fe20000000800 */
[----:B------:R-:W-:Y:S06]  /*5830*/  BAR.SYNC.DEFER_BLOCKING 0x0 ;  /* 0x0000000000007b1d */ /* 0x000fec0000010000 */
[----:B------:R-:W0:Y:S04]  /*5840*/  LDS R41, [R52+0x4000] ;  /* 0x0040000034297984 */ /* 0x000e280000000800 */
[----:B------:R-:W1:Y:S04]  /*5850*/  LDS R42, [R52+0x4100] ;  /* 0x00410000342a7984 */ /* 0x000e680000000800 */
[----:B------:R-:W2:Y:S04]  /*5860*/  LDS R43, [R52+0x4200] ;  /* 0x00420000342b7984 */ /* 0x000ea80000000800 */
[----:B------:R-:W3:Y:S01]  /*5870*/  LDS R57, [R52+0x4300] ;  /* 0x0043000034397984 */ /* 0x000ee20000000800 */
[----:B0-----:R-:W-:-:S05]  /*5880*/  FMNMX R41, R41, R3, !PT ;  /* 0x0000000329297209 */ /* 0x001fca0007800000 */
[----:B------:R-:W-:Y:S01]  /*5890*/  FFMA R44, R44, UR12, -R41 ;  /* 0x0000000c2c2c7c23 */ /* 0x000fe20008000829 */
[----:B-1----:R-:W-:-:S03]  /*58a0*/  FMNMX R42, R42, R40, !PT ;  /* 0x000000282a2a7209 */ /* 0x002fc60007800000 */
[----:B------:R-:W-:Y:S01]  /*58b0*/  FMUL R44, R44, 1.4426950216293334961 ;  /* 0x3fb8aa3b2c2c7820 */ /* 0x000fe20000400000 */
[----:B------:R-:W-:Y:S01]  /*58c0*/  FFMA R53, R45, UR12, -R41 ;  /* 0x0000000c2d357c23 */ /* 0x000fe20008000829 */
[----:B--2---:R-:W-:Y:S02]  /*58d0*/  FMNMX R43, R43, R0, !PT ;  /* 0x000000002b2b7209 */ /* 0x004fe40007800000 */
[----:B------:R3:W-:Y:S01]  /*58e0*/  MUFU.EX2 R45, R44 ;  /* 0x0000002c002d7308 */ /* 0x0007e20000000800 */
[--C-:B------:R-:W-:Y:S01]  /*58f0*/  FFMA R46, R46, UR12, -R42.reuse ;  /* 0x0000000c2e2e7c23 */ /* 0x100fe2000800082a */
[----:B------:R-:W-:Y:S01]  /*5900*/  FFMA R47, R47, UR12, -R42 ;  /* 0x0000000c2f2f7c23 */ /* 0x000fe2000800082a */
[--C-:B------:R-:W-:Y:S01]  /*5910*/  FFMA R48, R48, UR12, -R43.reuse ;  /* 0x0000000c30307c23 */ /* 0x100fe2000800082b */
[----:B------:R-:W-:Y:S01]  /*5920*/  FFMA R49, R49, UR12, -R43 ;  /* 0x0000000c31317c23 */ /* 0x000fe2000800082b */
[----:B---3--:R-:W-:Y:S01]  /*5930*/  FMNMX R44, R57, R2, !PT ;  /* 0x00000002392c7209 */ /* 0x008fe20007800000 */
[----:B------:R-:W-:Y:S01]  /*5940*/  FMUL R53, R53, 1.4426950216293334961 ;  /* 0x3fb8aa3b35357820 */ /* 0x000fe20000400000 */
[----:B------:R-:W-:-:S03]  /*5950*/  FMUL R46, R46, 1.4426950216293334961 ;  /* 0x3fb8aa3b2e2e7820 */ /* 0x000fc60000400000 */
[--C-:B------:R-:W-:Y:S01]  /*5960*/  FFMA R50, R50, UR12, -R44.reuse ;  /* 0x0000000c32327c23 */ /* 0x100fe2000800082c */
[----:B------:R-:W-:Y:S01]  /*5970*/  FFMA R51, R51, UR12, -R44 ;  /* 0x0000000c33337c23 */ /* 0x000fe2000800082c */
[----:B------:R-:W-:Y:S01]  /*5980*/  FMUL R47, R47, 1.4426950216293334961 ;  /* 0x3fb8aa3b2f2f7820 */ /* 0x000fe20000400000 */
[----:B------:R-:W-:Y:S01]  /*5990*/  FMUL R48, R48, 1.4426950216293334961 ;  /* 0x3fb8aa3b30307820 */ /* 0x000fe20000400000 */
[----:B------:R-:W-:Y:S01]  /*59a0*/  FMUL R49, R49, 1.4426950216293334961 ;  /* 0x3fb8aa3b31317820 */ /* 0x000fe20000400000 */
[----:B------:R-:W-:Y:S01]  /*59b0*/  FMUL R50, R50, 1.4426950216293334961 ;  /* 0x3fb8aa3b32327820 */ /* 0x000fe20000400000 */
[----:B------:R-:W-:Y:S01]  /*59c0*/  FMUL R51, R51, 1.4426950216293334961 ;  /* 0x3fb8aa3b33337820 */ /* 0x000fe20000400000 */
[----:B------:R-:W0:Y:S08]  /*59d0*/  MUFU.EX2 R53, R53 ;  /* 0x0000003500357308 */ /* 0x000e300000000800 */
[----:B------:R-:W-:Y:S08]  /*59e0*/  MUFU.EX2 R46, R46 ;  /* 0x0000002e002e7308 */ /* 0x000ff00000000800 */
[----:B------:R-:W-:Y:S08]  /*59f0*/  MUFU.EX2 R54, R47 ;  /* 0x0000002f00367308 */ /* 0x000ff00000000800 */
[----:B------:R-:W-:Y:S08]  /*5a00*/  MUFU.EX2 R61, R48 ;  /* 0x00000030003d7308 */ /* 0x000ff00000000800 */
[----:B------:R-:W1:Y:S08]  /*5a10*/  MUFU.EX2 R62, R49 ;  /* 0x00000031003e7308 */ /* 0x000e700000000800 */
[----:B------:R1:W-:Y:S08]  /*5a20*/  MUFU.EX2 R102, R50 ;  /* 0x0000003200667308 */ /* 0x0003f00000000800 */
[----:B------:R2:W3:Y:S01]  /*5a30*/  MUFU.EX2 R63, R51 ;  /* 0x00000033003f7308 */ /* 0x0004e20000000800 */
[----:B0-----:R-:W-:Y:S01]  /*5a40*/  FADD R58, R45, R53 ;  /* 0x000000352d3a7221 */ /* 0x001fe20000000000 */
[----:B-1----:R-:W-:Y:S01]  /*5a50*/  FADD R50, R61, R62 ;  /* 0x0000003e3d327221 */ /* 0x002fe20000000000 */
[----:B--2---:R-:W-:-:S03]  /*5a60*/  FADD R51, R46, R54 ;  /* 0x000000362e337221 */ /* 0x004fc60000000000 */
[----:B------:R-:W0:Y:S01]  /*5a70*/  SHFL.BFLY PT, R59, R58, 0x2, 0x1f ;  /* 0x0c401f003a3b7f89 */ /* 0x000e2200000e0000 */
[----:B---3--:R-:W-:-:S03]  /*5a80*/  FADD R49, R102, R63 ;  /* 0x0000003f66317221 */ /* 0x008fc60000000000 */
[----:B------:R-:W1:Y:S04]  /*5a90*/  SHFL.BFLY PT, R57, R51, 0x2, 0x1f ;  /* 0x0c401f0033397f89 */ /* 0x000e6800000e0000 */
[----:B------:R-:W2:Y:S04]  /*5aa0*/  SHFL.BFLY PT, R47, R50, 0x2, 0x1f ;  /* 0x0c401f00322f7f89 */ /* 0x000ea800000e0000 */
[----:B------:R-:W3:Y:S01]  /*5ab0*/  SHFL.BFLY PT, R48, R49, 0x2, 0x1f ;  /* 0x0c401f0031307f89 */ /* 0x000ee200000e0000 */
[----:B0-----:R-:W-:Y:S01]  /*5ac0*/  FADD R59, R58, R59 ;  /* 0x0000003b3a3b7221 */ /* 0x001fe20000000000 */
[----:B-1----:R-:W-:Y:S01]  /*5ad0*/  FADD R57, R51, R57 ;  /* 0x0000003933397221 */ /* 0x002fe20000000000 */
[----:B--2---:R-:W-:Y:S01]  /*5ae0*/  FADD R47, R50, R47 ;  /* 0x0000002f322f7221 */ /* 0x004fe20000000000 */
[----:B---3--:R-:W-:-:S03]  /*5af0*/  FADD R48, R49, R48 ;  /* 0x0000003031307221 */ /* 0x008fc60000000000 */
[----:B------:R-:W0:Y:S04]  /*5b00*/  SHFL.BFLY PT, R50, R57, 0x1, 0x1f ;  /* 0x0c201f0039327f89 */ /* 0x000e2800000e0000 */
[----:B------:R-:W1:Y:S04]  /*5b10*/  SHFL.BFLY PT, R49, R59, 0x1, 0x1f ;  /* 0x0c201f003b317f89 */ /* 0x000e6800000e0000 */
[----:B------:R-:W2:Y:S04]  /*5b20*/  SHFL.BFLY PT, R51, R47, 0x1, 0x1f ;  /* 0x0c201f002f337f89 */ /* 0x000ea800000e0000 */
[----:B------:R-:W3:Y:S01]  /*5b30*/  SHFL.BFLY PT, R58, R48, 0x1, 0x1f ;  /* 0x0c201f00303a7f89 */ /* 0x000ee200000e0000 */
[----:B0-----:R-:W-:Y:S01]  /*5b40*/  FADD R50, R57, R50 ;  /* 0x0000003239327221 */ /* 0x001fe20000000000 */
[----:B------:R-:W-:Y:S01]  /*5b50*/  BAR.SYNC.DEFER_BLOCKING 0x0 ;  /* 0x0000000000007b1d */ /* 0x000fe20000010000 */
[----:B-1----:R-:W-:Y:S01]  /*5b60*/  FADD R49, R59, R49 ;  /* 0x000000313b317221 */ /* 0x002fe20000000000 */
[----:B--2---:R-:W-:Y:S01]  /*5b70*/  FADD R51, R47, R51 ;  /* 0x000000332f337221 */ /* 0x004fe20000000000 */
[----:B---3--:R-:W-:-:S03]  /*5b80*/  FADD R58, R48, R58 ;  /* 0x0000003a303a7221 */ /* 0x008fc60000000000 */
[----:B------:R-:W-:Y:S04]  /*5b90*/  @!P1 STS [R56+0x4000], R49 ;  /* 0x0040003138009388 */ /* 0x000fe80000000800 */
[----:B------:R-:W-:Y:S04]  /*5ba0*/  @!P1 STS [R56+0x4100], R50 ;  /* 0x0041003238009388 */ /* 0x000fe80000000800 */
[----:B------:R-:W-:Y:S04]  /*5bb0*/  @!P1 STS [R56+0x4200], R51 ;  /* 0x0042003338009388 */ /* 0x000fe80000000800 */
[----:B------:R-:W-:Y:S01]  /*5bc0*/  @!P1 STS [R56+0x4300], R58 ;  /* 0x0043003a38009388 */ /* 0x000fe20000000800 */
[----:B------:R-:W-:Y:S06]  /*5bd0*/  BAR.SYNC.DEFER_BLOCKING 0x0 ;  /* 0x0000000000007b1d */ /* 0x000fec0000010000 */
[----:B------:R-:W0:Y:S04]  /*5be0*/  LDS R47, [R55+0x4000] ;  /* 0x00400000372f7984 */ /* 0x000e280000000800 */
[----:B0-----:R-:W0:Y:S02]  /*5bf0*/  SHFL.BFLY PT, R48, R47, 0x4, 0x1f ;  /* 0x0c801f002f307f89 */ /* 0x001e2400000e0000 */
[----:B0-----:R-:W-:-:S05]  /*5c00*/  FADD R48, R47, R48 ;  /* 0x000000302f307221 */ /* 0x001fca0000000000 */
[----:B------:R-:W0:Y:S02]  /*5c10*/  SHFL.BFLY PT, R47, R48, 0x2, 0x1f ;  /* 0x0c401f00302f7f89 */ /* 0x000e2400000e0000 */
[----:B0-----:R-:W-:-:S05]  /*5c20*/  FADD R47, R48, R47 ;  /* 0x0000002f302f7221 */ /* 0x001fca0000000000 */
[----:B------:R-:W0:Y:S01]  /*5c30*/  SHFL.BFLY PT, R48, R47, 0x1, 0x1f ;  /* 0x0c201f002f307f89 */ /* 0x000e2200000e0000 */
[----:B------:R-:W-:Y:S02]  /*5c40*/  USHF.R.S32.HI UR9, URZ, 0x1f, UR5 ;  /* 0x0000001f3f097899 */ /* 0x000fe40008011405 */
[----:B------:R-:W-:Y:S01]  /*5c50*/  IADD3 RZ, P2, R8, UR5, RZ ;  /* 0x0000000508ff7c10 */ /* 0x000fe2000ff5e0ff */
[----:B0-----:R-:W-:-:S05]  /*5c60*/  FADD R47, R47, R48 ;  /* 0x000000302f2f7221 */ /* 0x001fca0000000000 */
[----:B------:R0:W-:Y:S01]  /*5c70*/  @!P0 STS [R55+0x4000], R47 ;  /* 0x0040002f37008388 */ /* 0x0001e20000000800 */
[----:B------:R-:W-:Y:S01]  /*5c80*/  VIADD R50, R8, UR5 ;  /* 0x0000000508327c36 */ /* 0x000fe20008000000 */
[----:B------:R-:W-:Y:S01]  /*5c90*/  IADD3.X R51, R244, UR9, RZ, P2, !PT ;  /* 0x00000009f4337c10 */ /* 0x000fe200097fe4ff */
[----:B------:R-:W-:Y:S06]  /*5ca0*/  BAR.SYNC.DEFER_BLOCKING 0x0 ;  /* 0x0000000000007b1d */ /* 0x000fec0000010000 */
[----:B------:R1:W-:Y:S04]  /*5cb0*/  STL [R1+0x1e4], R38 ;  /* 0x0001e42601007387 */ /* 0x0003e80000100800 */
[----:B------:R-:W2:Y:S04]  /*5cc0*/  LDL R108, [R1+0x2c] ;  /* 0x00002c00016c7983 */ /* 0x000ea80000100800 */
[----:B0-----:R-:W3:Y:S04]  /*5cd0*/  LDL R47, [R1+0x40] ;  /* 0x00004000012f7983 */ /* 0x001ee80000100800 */
[----:B------:R-:W4:Y:S04]  /*5ce0*/  LDL R107, [R1+0x38] ;  /* 0x00003800016b7983 */ /* 0x000f280000100800 */
[----:B------:R-:W5:Y:S04]  /*5cf0*/  LDG.E.U8 R50, desc[UR10][R50.64] ;  /* 0x0000000a32327981 */ /* 0x000f68000c1e1100 */
[----:B------:R-:W5:Y:S04]  /*5d00*/  LDL R60, [R1+0x34] ;  /* 0x00003400013c7983 */ /* 0x000f680000100800 */
[----:B-1----:R-:W5:Y:S04]  /*5d10*/  LDL R38, [R1+0x48] ;  /* 0x0000480001267983 */ /* 0x002f680000100800 */
[----:B------:R-:W3:Y:S01]  /*5d20*/  LDL R51, [R1+0x24] ;  /* 0x0000240001337983 */ /* 0x000ee20000100800 */
[----:B------:R-:W-:-:S02]  /*5d30*/  USHF.R.S32.HI UR15, URZ, 0x1f, UR5 ;  /* 0x0000001f3f0f7899 */ /* 0x000fc40008011405 */
[----:B------:R-:W-:Y:S02]  /*5d40*/  IADD3 R56, P3, R248, UR5, RZ ;  /* 0x00000005f8387c10 */ /* 0x000fe4000ff7e0ff */
[----:B------:R-:W-:Y:S01]  /*5d50*/  IADD3 R48, P2, R251, UR5, RZ ;  /* 0x00000005fb307c10 */ /* 0x000fe2000ff5e0ff */
[----:B------:R-:W5:Y:S01]  /*5d60*/  LDL R103, [R1+0x3c] ;  /* 0x00003c0001677983 */ /* 0x000f620000100800 */
[----:B------:R-:W-:Y:S02]  /*5d70*/  IADD3.X R57, R246, UR15, RZ, P3, !PT ;  /* 0x0000000ff6397c10 */ /* 0x000fe40009ffe4ff */
[----:B------:R-:W-:Y:S01]  /*5d80*/  IADD3 R58, P3, R249, UR5, RZ ;  /* 0x00000005f93a7c10 */ /* 0x000fe2000ff7e0ff */
[----:B------:R-:W5:Y:S01]  /*5d90*/  LDL R110, [R1+0x50] ;  /* 0x00005000016e7983 */ /* 0x000f620000100800 */
[----:B------:R-:W-:Y:S02]  /*5da0*/  IADD3.X R49, R250, UR15, RZ, P2, !PT ;  /* 0x0000000ffa317c10 */ /* 0x000fe400097fe4ff */
[----:B------:R-:W-:Y:S01]  /*5db0*/  IADD3.X R59, R252, UR15, RZ, P3, !PT ;  /* 0x0000000ffc3b7c10 */ /* 0x000fe20009ffe4ff */
[----:B------:R-:W5:Y:S01]  /*5dc0*/  LDL R104, [R1+0x44] ;  /* 0x0000440001687983 */ /* 0x000f620000100800 */
[----:B------:R-:W-:-:S03]  /*5dd0*/  IADD3 R94, P2, R247, UR5, RZ ;  /* 0x00000005f75e7c10 */ /* 0x000fc6000ff5e0ff */
[----:B------:R-:W5:Y:S01]  /*5de0*/  LDG.E.U8 R57, desc[UR10][R56.64] ;  /* 0x0000000a38397981 */ /* 0x000f62000c1e1100 */
[----:B------:R-:W-:-:S03]  /*5df0*/  IADD3.X R95, R243, UR15, RZ, P2, !PT ;  /* 0x0000000ff35f7c10 */ /* 0x000fc600097fe4ff */
[----:B------:R-:W5:Y:S01]  /*5e00*/  LDL R111, [R1+0x58] ;  /* 0x00005800016f7983 */ /* 0x000f620000100800 */
[----:B------:R-:W-:-:S03]  /*5e10*/  IADD3 R92, P3, R245, UR5, RZ ;  /* 0x00000005f55c7c10 */ /* 0x000fc6000ff7e0ff */
[----:B------:R-:W5:Y:S04]  /*5e20*/  LDG.E.U8 R49, desc[UR10][R48.64] ;  /* 0x0000000a30317981 */ /* 0x000f68000c1e1100 */
[----:B------:R0:W5:Y:S01]  /*5e30*/  LDG.E.U8 R56, desc[UR10][R58.64] ;  /* 0x0000000a3a387981 */ /* 0x000162000c1e1100 */
[----:B------:R-:W-:-:S03]  /*5e40*/  IADD3.X R93, R239, UR15, RZ, P3, !PT ;  /* 0x0000000fef5d7c10 */ /* 0x000fc60009ffe4ff */
[----:B------:R-:W5:Y:S04]  /*5e50*/  LDL R105, [R1+0x4c] ;  /* 0x00004c0001697983 */ /* 0x000f680000100800 */
[----:B------:R1:W5:Y:S01]  /*5e60*/  LDG.E.U8 R48, desc[UR10][R94.64] ;  /* 0x0000000a5e307981 */ /* 0x000362000c1e1100 */
[----:B0-----:R-:W-:-:S03]  /*5e70*/  IADD3 R58, P2, R241, UR5, RZ ;  /* 0x00000005f13a7c10 */ /* 0x001fc6000ff5e0ff */
[----:B------:R-:W5:Y:S01]  /*5e80*/  LDL R112, [R1+0x60] ;  /* 0x0000600001707983 */ /* 0x000f620000100800 */
[----:B------:R-:W-:Y:S02]  /*5e90*/  IADD3.X R59, R236, UR15, RZ, P2, !PT ;  /* 0x0000000fec3b7c10 */ /* 0x000fe400097fe4ff */
[----:B------:R-:W-:Y:S01]  /*5ea0*/  IADD3 R100, P2, R235, UR5, RZ ;  /* 0x00000005eb647c10 */ /* 0x000fe2000ff5e0ff */
[----:B------:R-:W5:Y:S01]  /*5eb0*/  LDL R106, [R1+0x54] ;  /* 0x00005400016a7983 */ /* 0x000f620000100800 */
[----:B-1----:R-:W-:-:S03]  /*5ec0*/  IADD3 R94, P3, R237, UR5, RZ ;  /* 0x00000005ed5e7c10 */ /* 0x002fc6000ff7e0ff */
[----:B------:R0:W5:Y:S01]  /*5ed0*/  LDG.E.U8 R55, desc[UR10][R92.64] ;  /* 0x0000000a5c377981 */ /* 0x000162000c1e1100 */
[----:B------:R-:W-:-:S03]  /*5ee0*/  IADD3.X R95, R233, UR15, RZ, P3, !PT ;  /* 0x0000000fe95f7c10 */ /* 0x000fc60009ffe4ff */
[----:B------:R-:W5:Y:S04]  /*5ef0*/  LDL R113, [R1+0x68] ;  /* 0x0000680001717983 */ /* 0x000f680000100800 */
[----:B------:R-:W5:Y:S01]  /*5f00*/  LDG.E.U8 R58, desc[UR10][R58.64] ;  /* 0x0000000a3a3a7981 */ /* 0x000f62000c1e1100 */
[----:B0-----:R-:W-:-:S03]  /*5f10*/  IADD3 R92, P3, R232, UR5, RZ ;  /* 0x00000005e85c7c10 */ /* 0x001fc6000ff7e0ff */
[----:B------:R-:W5:Y:S04]  /*5f20*/  LDL R109, [R1+0x78] ;  /* 0x00007800016d7983 */ /* 0x000f680000100800 */
        /* <DEDUP_REMOVED lines=39> */
[----:B------:R-:W5:Y:S01]  /*61a0*/  LDL R247, [R1+0x1bc] ;  /* 0x0001bc0001f77983 */ /* 0x000f620000100800 */
[----:B--2---:R-:W-:-:S03]  /*61b0*/  IADD3.X R93, R108, UR15, RZ, P3, !PT ;  /* 0x0000000f6c5d7c10 */ /* 0x004fc60009ffe4ff */
[----:B------:R-:W2:Y:S01]  /*61c0*/  LDL R108, [R1+0x70] ;  /* 0x00007000016c7983 */ /* 0x000ea20000100800 */
[----:B---3--:R-:W-:-:S03]  /*61d0*/  IADD3.X R101, R51, UR15, RZ, P2, !PT ;  /* 0x0000000f33657c10 */ /* 0x008fc600097fe4ff */
[----:B------:R4:W3:Y:S04]  /*61e0*/  LDG.E.U8 R51, desc[UR10][R94.64] ;  /* 0x0000000a5e337981 */ /* 0x0008e8000c1e1100 */
[----:B------:R0:W3:Y:S01]  /*61f0*/  LDG.E.U8 R59, desc[UR10][R100.64] ;  /* 0x0000000a643b7981 */ /* 0x0000e2000c1e1100 */
[----:B----4-:R-:W-:-:S03]  /*6200*/  IADD3 R94, P2, R107, UR5, RZ ;  /* 0x000000056b5e7c10 */ /* 0x010fc6000ff5e0ff */
[----:B------:R-:W4:Y:S01]  /*6210*/  LDL R107, [R1+0x5c] ;  /* 0x00005c00016b7983 */ /* 0x000f220000100800 */
[----:B0-----:R-:W-:-:S03]  /*6220*/  IADD3 R100, P3, R47, UR5, RZ ;  /* 0x000000052f647c10 */ /* 0x001fc6000ff7e0ff */
[----:B------:R-:W2:Y:S01]  /*6230*/  LDL R47, [R1+0x64] ;  /* 0x00006400012f7983 */ /* 0x000ea20000100800 */
[----:B-----5:R-:W-:-:S03]  /*6240*/  IADD3.X R95, R60, UR15, RZ, P2, !PT ;  /* 0x0000000f3c5f7c10 */ /* 0x020fc600097fe4ff */
[----:B------:R0:W5:Y:S02]  /*6250*/  LDG.E.U8 R60, desc[UR10][R92.64] ;  /* 0x0000000a5c3c7981 */ /* 0x000164000c1e1100 */
[----:B0-----:R-:W-:Y:S02]  /*6260*/  IADD3 R92, P2, R38, UR5, RZ ;  /* 0x00000005265c7c10 */ /* 0x001fe4000ff5e0ff */
[----:B------:R-:W3:Y:S01]  /*6270*/  LDL R38, [R1+0x6c] ;  /* 0x00006c0001267983 */ /* 0x000ee20000100800 */
[----:B------:R-:W-:-:S03]  /*6280*/  IADD3.X R101, R103, UR15, RZ, P3, !PT ;  /* 0x0000000f67657c10 */ /* 0x000fc60009ffe4ff */
[----:B------:R0:W5:Y:S01]  /*6290*/  LDG.E.U8 R103, desc[UR10][R94.64] ;  /* 0x0000000a5e677981 */ /* 0x000162000c1e1100 */
[----:B------:R-:W-:-:S03]  /*62a0*/  IADD3.X R93, R104, UR15, RZ, P2, !PT ;  /* 0x0000000f685d7c10 */ /* 0x000fc600097fe4ff */
[----:B------:R1:W5:Y:S01]  /*62b0*/  LDG.E.U8 R104, desc[UR10][R100.64] ;  /* 0x0000000a64687981 */ /* 0x000362000c1e1100 */
[----:B0-----:R-:W-:-:S03]  /*62c0*/  IADD3 R94, P3, R110, UR5, RZ ;  /* 0x000000056e5e7c10 */ /* 0x001fc6000ff7e0ff */
[----:B------:R-:W5:Y:S01]  /*62d0*/  LDL R110, [R1+0x74] ;  /* 0x00007400016e7983 */ /* 0x000f620000100800 */
[----:B-1----:R-:W-:-:S03]  /*62e0*/  IADD3 R100, P2, R111, UR5, RZ ;  /* 0x000000056f647c10 */ /* 0x002fc6000ff5e0ff */
[----:B------:R-:W5:Y:S01]  /*62f0*/  LDL R111, [R1+0x7c] ;  /* 0x00007c00016f7983 */ /* 0x000f620000100800 */
        /* <DEDUP_REMOVED lines=8> */
[----:B----4-:R-:W-:-:S03]  /*6380*/  IADD3.X R93, R107, UR15, RZ, P3, !PT ;  /* 0x0000000f6b5d7c10 */ /* 0x010fc60009ffe4ff */
[----:B------:R0:W4:Y:S01]  /*6390*/  LDG.E.U8 R107, desc[UR10][R100.64] ;  /* 0x0000000a646b7981 */ /* 0x000122000c1e1100 */
[----:B--2---:R-:W-:-:S03]  /*63a0*/  IADD3.X R95, R47, UR15, RZ, P2, !PT ;  /* 0x0000000f2f5f7c10 */ /* 0x004fc600097fe4ff */
[----:B------:R-:W2:Y:S01]  /*63b0*/  LDL R47, [R1+0xa8] ;  /* 0x0000a800012f7983 */ /* 0x000ea20000100800 */
[----:B0-----:R-:W-:-:S03]  /*63c0*/  IADD3 R100, P3, R108, UR5, RZ ;  /* 0x000000056c647c10 */ /* 0x001fc6000ff7e0ff */
[----:B------:R0:W4:Y:S01]  /*63d0*/  LDG.E.U8 R108, desc[UR10][R92.64] ;  /* 0x0000000a5c6c7981 */ /* 0x000122000c1e1100 */
[----:B---3--:R-:W-:-:S03]  /*63e0*/  IADD3.X R101, R38, UR15, RZ, P3, !PT ;  /* 0x0000000f26657c10 */ /* 0x008fc60009ffe4ff */
[----:B------:R-:W3:Y:S01]  /*63f0*/  LDL R38, [R1+0xb0] ;  /* 0x0000b00001267983 */ /* 0x000ee20000100800 */
[----:B0-----:R-:W-:-:S03]  /*6400*/  IADD3 R92, P2, R109, UR5, RZ ;  /* 0x000000056d5c7c10 */ /* 0x001fc6000ff5e0ff */
[----:B------:R0:W4:Y:S02]  /*6410*/  LDG.E.U8 R109, desc[UR10][R94.64] ;  /* 0x0000000a5e6d7981 */ /* 0x000124000c1e1100 */
[----:B0-----:R-:W-:Y:S02]  /*6420*/  IADD3 R94, P3, R116, UR5, RZ ;  /* 0x00000005745e7c10 */ /* 0x001fe4000ff7e0ff */
[----:B------:R-:W4:Y:S01]  /*6430*/  LDL R116, [R1+0xa4] ;  /* 0x0000a40001747983 */ /* 0x000f220000100800 */
[----:B-----5:R-:W-:-:S03]  /*6440*/  IADD3.X R93, R110, UR15, RZ, P2, !PT ;  /* 0x0000000f6e5d7c10 */ /* 0x020fc600097fe4ff */
        /* <DEDUP_REMOVED lines=13> */
[----:B------:R-:W-:-:S03]  /*6520*/  IADD3.X R95, R114, UR15, RZ, P2, !PT ;  /* 0x0000000f725f7c10 */ /* 0x000fc600097fe4ff */
[----:B------:R2:W5:Y:S01]  /*6530*/  LDG.E.U8 R114, desc[UR10][R92.64] ;  /* 0x0000000a5c727981 */ /* 0x000562000c1e1100 */
[----:B-1----:R-:W-:-:S03]  /*6540*/  IADD3 R100, P3, R120, UR5, RZ ;  /* 0x0000000578647c10 */ /* 0x002fc6000ff7e0ff */
[----:B------:R-:W5:Y:S01]  /*6550*/  LDL R120, [R1+0xc4] ;  /* 0x0000c40001787983 */ /* 0x000f620000100800 */
[----:B------:R-:W-:-:S03]  /*6560*/  IADD3.X R101, R115, UR15, RZ, P3, !PT ;  /* 0x0000000f73657c10 */ /* 0x000fc60009ffe4ff */
[----:B------:R3:W5:Y:S01]  /*6570*/  LDG.E.U8 R115, desc[UR10][R94.64] ;  /* 0x0000000a5e737981 */ /* 0x000762000c1e1100 */
[----:B--2---:R-:W-:-:S03]  /*6580*/  IADD3 R92, P2, R47, UR5, RZ ;  /* 0x000000052f5c7c10 */ /* 0x004fc6000ff5e0ff */
[----:B------:R-:W2:Y:S01]  /*6590*/  LDL R47, [R1+0xcc] ;  /* 0x0000cc00012f7983 */ /* 0x000ea20000100800 */
[----:B---3--:R-:W-:-:S03]  /*65a0*/  IADD3 R94, P3, R38, UR5, RZ ;  /* 0x00000005265e7c10 */ /* 0x008fc6000ff7e0ff */
[----:B------:R-:W3:Y:S01]  /*65b0*/  LDL R38, [R1+0xd4] ;  /* 0x0000d40001267983 */ /* 0x000ee20000100800 */
[----:B----4-:R-:W-:-:S03]  /*65c0*/  IADD3.X R93, R116, UR15, RZ, P2, !PT ;  /* 0x0000000f745d7c10 */ /* 0x010fc600097fe4ff */
        /* <DEDUP_REMOVED lines=12> */
[----:B------:R0:W5:Y:S02]  /*6690*/  LDG.E.U8 R119, desc[UR10][R100.64] ;  /* 0x0000000a64777981 */ /* 0x000164000c1e1100 */
[----:B0-----:R-:W-:Y:S02]  /*66a0*/  IADD3 R100, P3, R128, UR5, RZ ;  /* 0x0000000580647c10 */ /* 0x001fe4000ff7e0ff */
[----:B------:R-:W5:Y:S01]  /*66b0*/  LDL R128, [R1+0xf4] ;  /* 0x0000f40001807983 */ /* 0x000f620000100800 */
[----:B------:R-:W-:-:S03]  /*66c0*/  IADD3.X R95, R120, UR15, RZ, P2, !PT ;  /* 0x0000000f785f7c10 */ /* 0x000fc600097fe4ff */
[----:B------:R0:W5:Y:S02]  /*66d0*/  LDG.E.U8 R120, desc[UR10][R92.64] ;  /* 0x0000000a5c787981 */ /* 0x000164000c1e1100 */
[----:B0-----:R-:W-:Y:S02]  /*66e0*/  IADD3 R92, P2, R121, UR5, RZ ;  /* 0x00000005795c7c10 */ /* 0x001fe4000ff5e0ff */
[----:B------:R0:W5:Y:S01]  /*66f0*/  LDG.E.U8 R121, desc[UR10][R94.64] ;  /* 0x0000000a5e797981 */ /* 0x000162000c1e1100 */
[----:B--2---:R-:W-:-:S03]  /*6700*/  IADD3.X R101, R47, UR15, RZ, P3, !PT ;  /* 0x0000000f2f657c10 */ /* 0x004fc60009ffe4ff */
[----:B------:R-:W2:Y:S01]  /*6710*/  LDL R47, [R1+0x104] ;  /* 0x00010400012f7983 */ /* 0x000ea20000100800 */
[----:B---3--:R-:W-:-:S03]  /*6720*/  IADD3.X R93, R38, UR15, RZ, P2, !PT ;  /* 0x0000000f265d7c10 */ /* 0x008fc600097fe4ff */
[----:B------:R-:W3:Y:S01]  /*6730*/  LDL R38, [R1+0x10c] ;  /* 0x00010c0001267983 */ /* 0x000ee20000100800 */
[----:B0-----:R-:W-:-:S03]  /*6740*/  IADD3 R94, P3, R122, UR5, RZ ;  /* 0x000000057a5e7c10 */ /* 0x001fc6000ff7e0ff */
[----:B------:R0:W3:Y:S02]  /*6750*/  LDG.E.U8 R122, desc[UR10][R100.64] ;  /* 0x0000000a647a7981 */ /* 0x0000e4000c1e1100 */
[----:B0-----:R-:W-:Y:S02]  /*6760*/  IADD3 R100, P2, R203, UR5, RZ ;  /* 0x00000005cb647c10 */ /* 0x001fe4000ff5e0ff */
        /* <DEDUP_REMOVED lines=29> */
[----:B------:R-:W-:-:S03]  /*6940*/  IADD3.X R101, R203, UR15, RZ, P2, !PT ;  /* 0x0000000fcb657c10 */ /* 0x000fc600097fe4ff */
[----:B------:R4:W3:Y:S01]  /*6950*/  LDG.E.U8 R203, desc[UR10][R94.64] ;  /* 0x0000000a5ecb7981 */ /* 0x0008e2000c1e1100 */
[----:B------:R-:W-:-:S03]  /*6960*/  IADD3.X R93, R217, UR15, RZ, P3, !PT ;  /* 0x0000000fd95d7c10 */ /* 0x000fc60009ffe4ff */
[----:B------:R-:W3:Y:S04]  /*6970*/  LDL R217, [R1+0x154] ;  /* 0x0001540001d97983 */ /* 0x000ee80000100800 */
[----:B------:R-:W3:Y:S01]  /*6980*/  LDG.E.U8 R100, desc[UR10][R100.64] ;  /* 0x0000000a64647981 */ /* 0x000ee2000c1e1100 */
[----:B----4-:R-:W-:-:S03]  /*6990*/  IADD3 R94, P2, R215, UR5, RZ ;  /* 0x00000005d75e7c10 */ /* 0x010fc6000ff5e0ff */
[----:B------:R0:W4:Y:S04]  /*69a0*/  LDG.E.U8 R101, desc[UR10][R92.64] ;  /* 0x0000000a5c657981 */ /* 0x000128000c1e1100 */
[----:B------:R-:W4:Y:S01]  /*69b0*/  LDL R215, [R1+0x14c] ;  /* 0x00014c0001d77983 */ /* 0x000f220000100800 */
[----:B-----5:R-:W-:-:S03]  /*69c0*/  IADD3.X R95, R219, UR15, RZ, P2, !PT ;  /* 0x0000000fdb5f7c10 */ /* 0x020fc600097fe4ff */
[----:B------:R-:W5:Y:S01]  /*69d0*/  LDL R219, [R1+0x15c] ;  /* 0x00015c0001db7983 */ /* 0x000f620000100800 */
[----:B0-----:R-:W-:-:S03]  /*69e0*/  IADD3 R92, P2, R207, UR5, RZ ;  /* 0x00000005cf5c7c10 */ /* 0x001fc6000ff5e0ff */
[----:B------:R0:W5:Y:S01]  /*69f0*/  LDG.E.U8 R207, desc[UR10][R94.64] ;  /* 0x0000000a5ecf7981 */ /* 0x000162000c1e1100 */
[----:B------:R-:W-:-:S03]  /*6a00*/  IADD3.X R93, R221, UR15, RZ, P2, !PT ;  /* 0x0000000fdd5d7c10 */ /* 0x000fc600097fe4ff */
[----:B------:R-:W5:Y:S01]  /*6a10*/  LDL R221, [R1+0x164] ;  /* 0x0001640001dd7983 */ /* 0x000f620000100800 */
[----:B0-----:R-:W-:-:S03]  /*6a20*/  IADD3 R94, P3, R229, UR5, RZ ;  /* 0x00000005e55e7c10 */ /* 0x001fc6000ff7e0ff */
[----:B------:R-:W5:Y:S01]  /*6a30*/  LDL R229, [R1+0x168] ;  /* 0x0001680001e57983 */ /* 0x000f620000100800 */
[----:B------:R-:W-:-:S03]  /*6a40*/  IADD3.X R95, R209, UR15, RZ, P3, !PT ;  /* 0x0000000fd15f7c10 */ /* 0x000fc60009ffe4ff */
[----:B------:R2:W5:Y:S04]  /*6a50*/  LDG.E.U8 R209, desc[UR10][R92.64] ;  /* 0x0000000a5cd17981 */ /* 0x000568000c1e1100 */
[----:B------:R-:W5:Y:S01]  /*6a60*/  LDG.E.U8 R94, desc[UR10][R94.64] ;  /* 0x0000000a5e5e7981 */ /* 0x000f62000c1e1100 */
[----:B--2---:R-:W-:-:S03]  /*6a70*/  IADD3 R92, P2, R47, UR5, RZ ;  /* 0x000000052f5c7c10 */ /* 0x004fc6000ff5e0ff */
[----:B------:R-:W2:Y:S01]  /*6a80*/  LDL R47, [R1+0x170] ;  /* 0x00017000012f7983 */ /* 0x000ea20000100800 */
[----:B------:R-:W-:-:S03]  /*6a90*/  IADD3.X R93, R223, UR15, RZ, P2, !PT ;  /* 0x0000000fdf5d7c10 */ /* 0x000fc600097fe4ff */
[----:B------:R-:W2:Y:S04]  /*6aa0*/  LDL R223, [R1+0x16c] ;  /* 0x00016c0001df7983 */ /* 0x000ea80000100800 */
[----:B------:R3:W2:Y:S02]  /*6ab0*/  LDG.E.U8 R95, desc[UR10][R92.64] ;  /* 0x0000000a5c5f7981 */ /* 0x0006a4000c1e1100 */
[----:B---3--:R-:W-:Y:S02]  /*6ac0*/  IADD3 R92, P2, R38, UR5, RZ ;  /* 0x00000005265c7c10 */ /* 0x008fe4000ff5e0ff */
[----:B------:R-:W3:Y:S02]  /*6ad0*/  LDL R38, [R1+0x178] ;  /* 0x0001780001267983 */ /* 0x000ee40000100800 */
[----:B------:R-:W-:-:S05]  /*6ae0*/  IADD3.X R93, R213, UR15, RZ, P2, !PT ;  /* 0x0000000fd55d7c10 */ /* 0x000fca00097fe4ff */
[----:B------:R0:W3:Y:S02]  /*6af0*/  LDG.E.U8 R213, desc[UR10][R92.64] ;  /* 0x0000000a5cd57981 */ /* 0x0000e4000c1e1100 */
[----:B0-----:R-:W-:Y:S02]  /*6b00*/  IADD3 R92, P2, R225, UR5, RZ ;  /* 0x00000005e15c7c10 */ /* 0x001fe4000ff5e0ff */
[----:B------:R-:W3:Y:S02]  /*6b10*/  LDL R225, [R1+0x174] ;  /* 0x0001740001e17983 */ /* 0x000ee40000100800 */
[----:B----4-:R-:W-:-:S05]  /*6b20*/  IADD3.X R93, R215, UR15, RZ, P2, !PT ;  /* 0x0000000fd75d7c10 */ /* 0x010fca00097fe4ff */
[----:B------:R0:W4:Y:S02]  /*6b30*/  LDG.E.U8 R215, desc[UR10][R92.64] ;  /* 0x0000000a5cd77981 */ /* 0x000124000c1e1100 */
[----:B0-----:R-:W-:Y:S02]  /*6b40*/  IADD3 R92, P2, R231, UR5, RZ ;  /* 0x00000005e75c7c10 */ /* 0x001fe4000ff5e0ff */
[----:B------:R-:W4:Y:S02]  /*6b50*/  LDL R231, [R1+0x190] ;  /* 0x0001900001e77983 */ /* 0x000f240000100800 */
[----:B------:R-:W-:-:S05]  /*6b60*/  IADD3.X R93, R217, UR15, RZ, P2, !PT ;  /* 0x0000000fd95d7c10 */ /* 0x000fca00097fe4ff */
[----:B------:R0:W4:Y:S02]  /*6b70*/  LDG.E.U8 R217, desc[UR10][R92.64] ;  /* 0x0000000a5cd97981 */ /* 0x000124000c1e1100 */
[----:B0-----:R-:W-:Y:S02]  /*6b80*/  IADD3 R92, P2, R227, UR5, RZ ;  /* 0x00000005e35c7c10 */ /* 0x001fe4000ff5e0ff */
[----:B------:R-:W4:Y:S02]  /*6b90*/  LDL R227, [R1+0x17c] ;  /* 0x00017c0001e37983 */ /* 0x000f240000100800 */
[----:B-----5:R-:W-:-:S05]  /*6ba0*/  IADD3.X R93, R219, UR15, RZ, P2, !PT ;  /* 0x0000000fdb5d7c10 */ /* 0x020fca00097fe4ff */
[----:B------:R0:W5:Y:S02]  /*6bb0*/  LDG.E.U8 R219, desc[UR10][R92.64] ;  /* 0x0000000a5cdb7981 */ /* 0x000164000c1e1100 */
[----:B0-----:R-:W-:Y:S02]  /*6bc0*/  IADD3 R92, P2, R229, UR5, RZ ;  /* 0x00000005e55c7c10 */ /* 0x001fe4000ff5e0ff */
[----:B------:R-:W5:Y:S02]  /*6bd0*/  LDL R229, [R1+0x188] ;  /* 0x0001880001e57983 */ /* 0x000f640000100800 */
[----:B------:R-:W-:-:S05]  /*6be0*/  IADD3.X R93, R221, UR15, RZ, P2, !PT ;  /* 0x0000000fdd5d7c10 */ /* 0x000fca00097fe4ff */
[----:B------:R2:W5:Y:S02]  /*6bf0*/  LDG.E.U8 R221, desc[UR10][R92.64] ;  /* 0x0000000a5cdd7981 */ /* 0x000564000c1e1100 */
[----:B--2---:R-:W-:Y:S02]  /*6c00*/  IADD3 R92, P2, R47, UR5, RZ ;  /* 0x000000052f5c7c10 */ /* 0x004fe4000ff5e0ff */
[----:B------:R-:W2:Y:S02]  /*6c10*/  LDL R47, [R1+0x184] ;  /* 0x00018400012f7983 */ /* 0x000ea40000100800 */
[----:B------:R-:W-:-:S05]  /*6c20*/  IADD3.X R93, R223, UR15, RZ, P2, !PT ;  /* 0x0000000fdf5d7c10 */ /* 0x000fca00097fe4ff */
        /* <DEDUP_REMOVED lines=9> */
[----:B-----5:R-:W-:-:S04]  /*6cc0*/  IADD3 R92, P2, R229, UR5, RZ ;  /* 0x00000005e55c7c10 */ /* 0x020fc8000ff5e0ff */
[----:B--2---:R-:W-:Y:S02]  /*6cd0*/  IADD3.X R93, R47, UR15, RZ, P2, !PT ;  /* 0x0000000f2f5d7c10 */ /* 0x004fe400097fe4ff */
[----:B------:R-:W2:Y:S04]  /*6ce0*/  LDL R47, [R1+0x1b0] ;  /* 0x0001b000012f7983 */ /* 0x000ea80000100800 */
[----:B------:R0:W5:Y:S02]  /*6cf0*/  LDG.E.U8 R229, desc[UR10][R92.64] ;  /* 0x0000000a5ce57981 */ /* 0x000164000c1e1100 */
[----:B0-----:R-:W-:-:S04]  /*6d00*/  IADD3 R92, P2, R231, UR5, RZ ;  /* 0x00000005e75c7c10 */ /* 0x001fc8000ff5e0ff */
[----:B---3--:R-:W-:Y:S02]  /*6d10*/  IADD3.X R93, R38, UR15, RZ, P2, !PT ;  /* 0x0000000f265d7c10 */ /* 0x008fe400097fe4ff */
[----:B------:R-:W3:Y:S04]  /*6d20*/  LDL R38, [R1+0x1ac] ;  /* 0x0001ac0001267983 */ /* 0x000ee80000100800 */
[----:B------:R0:W4:Y:S02]  /*6d30*/  LDG.E.U8 R231, desc[UR10][R92.64] ;  /* 0x0000000a5ce77981 */ /* 0x000124000c1e1100 */
[----:B0-----:R-:W-:-:S04]  /*6d40*/  IADD3 R92, P2, R239, UR5, RZ ;  /* 0x00000005ef5c7c10 */ /* 0x001fc8000ff5e0ff */
[----:B------:R-:W-:-:S05]  /*6d50*/  IADD3.X R93, R233, UR15, RZ, P2, !PT ;  /* 0x0000000fe95d7c10 */ /* 0x000fca00097fe4ff */
[----:B------:R0:W4:Y:S02]  /*6d60*/  LDG.E.U8 R233, desc[UR10][R92.64] ;  /* 0x0000000a5ce97981 */ /* 0x000124000c1e1100 */
[----:B0-----:R-:W-:Y:S02]  /*6d70*/  IADD3 R92, P2, R237, UR5, RZ ;  /* 0x00000005ed5c7c10 */ /* 0x001fe4000ff5e0ff */
[----:B------:R-:W5:Y:S02]  /*6d80*/  LDL R237, [R1+0x1d0] ;  /* 0x0001d00001ed7983 */ /* 0x000f640000100800 */
[----:B------:R-:W-:-:S05]  /*6d90*/  IADD3.X R93, R235, UR15, RZ, P2, !PT ;  /* 0x0000000feb5d7c10 */ /* 0x000fca00097fe4ff */
[----:B------:R0:W4:Y:S02]  /*6da0*/  LDG.E.U8 R235, desc[UR10][R92.64] ;  /* 0x0000000a5ceb7981 */ /* 0x000124000c1e1100 */
[----:B0-----:R-:W-:-:S04]  /*6db0*/  IADD3 R92, P2, R236, UR5, RZ ;  /* 0x00000005ec5c7c10 */ /* 0x001fc8000ff5e0ff */
[----:B------:R-:W-:Y:S02]  /*6dc0*/  IADD3.X R93, R232, UR15, RZ, P2, !PT ;  /* 0x0000000fe85d7c10 */ /* 0x000fe400097fe4ff */
[----:B------:R-:W4:Y:S04]  /*6dd0*/  LDL R232, [R1+0x1cc] ;  /* 0x0001cc0001e87983 */ /* 0x000f280000100800 */
[----:B------:R2:W4:Y:S02]  /*6de0*/  LDG.E.U8 R236, desc[UR10][R92.64] ;  /* 0x0000000a5cec7981 */ /* 0x000524000c1e1100 */
[----:B--2---:R-:W-:Y:S02]  /*6df0*/  IADD3 R92, P2, R47, UR5, RZ ;  /* 0x000000052f5c7c10 */ /* 0x004fe4000ff5e0ff */
[----:B------:R-:W2:Y:S02]  /*6e00*/  LDL R47, [R1+0x1e0] ;  /* 0x0001e000012f7983 */ /* 0x000ea40000100800 */
[----:B---3--:R-:W-:-:S02]  /*6e10*/  IADD3.X R93, R38, UR15, RZ, P2, !PT ;  /* 0x0000000f265d7c10 */ /* 0x008fc400097fe4ff */
[----:B------:R-:W3:Y:S04]  /*6e20*/  LDL R38, [R1+0x1dc] ;  /* 0x0001dc0001267983 */ /* 0x000ee80000100800 */
[----:B------:R0:W3:Y:S04]  /*6e30*/  LDG.E.U8 R239, desc[UR10][R92.64] ;  /* 0x0000000a5cef7981 */ /* 0x0000e8000c1e1100 */
[----:B------:R-:W0:Y:S02]  /*6e40*/  LDL R93, [R1+0x1b8] ;  /* 0x0001b800015d7983 */ /* 0x000e240000100800 */
[----:B0-----:R-:W-:-:S04]  /*6e50*/  IADD3 R92, P2, R93, UR5, RZ ;  /* 0x000000055d5c7c10 */ /* 0x001fc8000ff5e0ff */
[----:B------:R-:W-:-:S05]  /*6e60*/  IADD3.X R93, R241, UR15, RZ, P2, !PT ;  /* 0x0000000ff15d7c10 */ /* 0x000fca00097fe4ff */
[----:B------:R0:W3:Y:S04]  /*6e70*/  LDG.E.U8 R241, desc[UR10][R92.64] ;  /* 0x0000000a5cf17981 */ /* 0x0000e8000c1e1100 */
[----:B------:R-:W0:Y:S02]  /*6e80*/  LDL R93, [R1+0x1c8] ;  /* 0x0001c800015d7983 */ /* 0x000e240000100800 */
[----:B0-----:R-:W-:-:S04]  /*6e90*/  IADD3 R92, P2, R93, UR5, RZ ;  /* 0x000000055d5c7c10 */ /* 0x001fc8000ff5e0ff */
[----:B------:R-:W-:-:S05]  /*6ea0*/  IADD3.X R93, R243, UR15, RZ, P2, !PT ;  /* 0x0000000ff35d7c10 */ /* 0x000fca00097fe4ff */
[----:B------:R0:W3:Y:S04]  /*6eb0*/  LDG.E.U8 R243, desc[UR10][R92.64] ;  /* 0x0000000a5cf37981 */ /* 0x0000e8000c1e1100 */
[----:B------:R-:W0:Y:S01]  /*6ec0*/  LDL R93, [R1+0x1d8] ;  /* 0x0001d800015d7983 */ /* 0x000e220000100800 */
[----:B------:R-:W-:Y:S01]  /*6ed0*/  F2FP.SATFINITE.E4M3.F32.PACK_AB_MERGE_C R53, R53, R45, RZ ;  /* 0x0000002d3535723e */ /* 0x000fe200048070ff */
[----:B------:R-:W-:-:S04]  /*6ee0*/  FADD R3, -R41, R3 ;  /* 0x0000000329037221 */ /* 0x000fc80000000100 */
[----:B------:R-:W-:Y:S01]  /*6ef0*/  FMUL R3, R3, 1.4426950216293334961 ;  /* 0x3fb8aa3b03037820 */ /* 0x000fe20000400000 */
[----:B0-----:R-:W-:-:S04]  /*6f00*/  IADD3 R92, P2, R93, UR5, RZ ;  /* 0x000000055d5c7c10 */ /* 0x001fc8000ff5e0ff */
[----:B------:R-:W-:-:S05]  /*6f10*/  IADD3.X R93, R245, UR15, RZ, P2, !PT ;  /* 0x0000000ff55d7c10 */ /* 0x000fca00097fe4ff */
[----:B------:R0:W3:Y:S02]  /*6f20*/  LDG.E.U8 R245, desc[UR10][R92.64] ;  /* 0x0000000a5cf57981 */ /* 0x0000e4000c1e1100 */
[----:B0-----:R-:W-:-:S04]  /*6f30*/  IADD3 R92, P2, R249, UR5, RZ ;  /* 0x00000005f95c7c10 */ /* 0x001fc8000ff5e0ff */
[----:B------:R-:W-:-:S05]  /*6f40*/  IADD3.X R93, R247, UR15, RZ, P2, !PT ;  /* 0x0000000ff75d7c10 */ /* 0x000fca00097fe4ff */
[----:B------:R5:W3:Y:S02]  /*6f50*/  LDG.E.U8 R247, desc[UR10][R92.64] ;  /* 0x0000000a5cf77981 */ /* 0x000ae4000c1e1100 */
[----:B-----5:R-:W-:-:S04]  /*6f60*/  IADD3 R92, P2, R237, UR5, RZ ;  /* 0x00000005ed5c7c10 */ /* 0x020fc8000ff5e0ff */
[----:B----4-:R-:W-:-:S05]  /*6f70*/  IADD3.X R93, R232, UR15, RZ, P2, !PT ;  /* 0x0000000fe85d7c10 */ /* 0x010fca00097fe4ff */
[----:B------:R2:W4:Y:S02]  /*6f80*/  LDG.E.U8 R249, desc[UR10][R92.64] ;  /* 0x0000000a5cf97981 */ /* 0x000524000c1e1100 */
[----:B--2---:R-:W-:-:S04]  /*6f90*/  IADD3 R92, P2, R47, UR5, RZ ;  /* 0x000000052f5c7c10 */ /* 0x004fc8000ff5e0ff */
[----:B---3--:R-:W-:-:S05]  /*6fa0*/  IADD3.X R93, R38, UR15, RZ, P2, !PT ;  /* 0x0000000f265d7c10 */ /* 0x008fca00097fe4ff */
[----:B------:R0:W2:Y:S01]  /*6fb0*/  LDG.E.U8 R92, desc[UR10][R92.64] ;  /* 0x0000000a5c5c7981 */ /* 0x0000a2000c1e1100 */
[----:B------:R-:W1:Y:S01]  /*6fc0*/  S2R R38, SR_TID.X ;  /* 0x0000000000267919 */ /* 0x000e620000002100 */
[----:B0-----:R-:W-:-:S04]  /*6fd0*/  SHF.R.S32.HI R93, RZ, 0x7, R194 ;  /* 0x00000007ff5d7819 */ /* 0x001fc800000114c2 */
[----:B------:R-:W-:-:S04]  /*6fe0*/  SGXT R93, R93, 0x1 ;  /* 0x000000015d5d781a */ /* 0x000fc80000000200 */
[----:B------:R-:W-:-:S04]  /*6ff0*/  LOP3.LUT R93, R93, 0x90, RZ, 0xc0, !PT ;  /* 0x000000905d5d7812 */ /* 0x000fc800078ec0ff */
[----:B------:R-:W-:Y:S02]  /*7000*/  LOP3.LUT R93, R93, 0x7f, R194, 0x78, !PT ;  /* 0x0000007f5d5d7812 */ /* 0x000fe400078e78c2 */
[C---:B-1----:R-:W-:Y:S01]  /*7010*/  LOP3.LUT R194, R38.reuse, 0xe0, RZ, 0xc0, !PT ;  /* 0x000000e026c27812 */ /* 0x042fe200078ec0ff */
[C---:B------:R-:W-:Y:S01]  /*7020*/  IMAD.SHL.U32 R45, R38.reuse, 0x20, RZ ;  /* 0x00000020262d7824 */ /* 0x040fe200078e00ff */
[----:B------:R-:W-:Y:S02]  /*7030*/  LOP3.LUT R47, R38, 0x1f, RZ, 0xc0, !PT ;  /* 0x0000001f262f7812 */ /* 0x000fe400078ec0ff */
[----:B------:R-:W-:Y:S02]  /*7040*/  SHF.R.U32.HI R232, RZ, 0x1, R194 ;  /* 0x00000001ffe87819 */ /* 0x000fe400000116c2 */
[----:B------:R-:W-:Y:S02]  /*7050*/  LEA R47, R47, UR7, 0x7 ;  /* 0x000000072f2f7c11 */ /* 0x000fe4000f8e38ff */
[----:B------:R-:W-:-:S02]  /*7060*/  LOP3.LUT R232, R232, 0x60, R45, 0x78, !PT ;  /* 0x00000060e8e87812 */ /* 0x000fc400078e782d */
[----:B------:R-:W0:Y:S03]  /*7070*/  LDS R45, [R52+0x4000] ;  /* 0x00400000342d7984 */ /* 0x000e260000000800 */
[----:B------:R-:W-:Y:S02]  /*7080*/  IMAD.IADD R232, R232, 0x1, R47 ;  /* 0x00000001e8e87824 */ /* 0x000fe400078e022f */
[----:B------:R-:W1:Y:S02]  /*7090*/  S2R R47, SR_TID.X ;  /* 0x00000000002f7919 */ /* 0x000e640000002100 */
[C---:B-1----:R-:W-:Y:S01]  /*70a0*/  LOP3.LUT R237, R47.reuse, 0x7, RZ, 0xc0, !PT ;  /* 0x000000072fed7812 */ /* 0x042fe200078ec0ff */
[----:B------:R-:W-:-:S03]  /*70b0*/  IMAD.SHL.U32 R38, R47, 0x8, RZ ;  /* 0x000000082f267824 */ /* 0x000fc600078e00ff */
[----:B------:R-:W-:-:S05]  /*70c0*/  LEA R237, R237, UR7, 0x6 ;  /* 0x00000007eded7c11 */ /* 0x000fca000f8e30ff */
[----:B------:R-:W-:Y:S02]  /*70d0*/  IMAD R237, R194, 0x10, R237 ;  /* 0x00000010c2ed7824 */ /* 0x000fe400078e02ed */
[----:B------:R1:W0:Y:S02]  /*70e0*/  MUFU.EX2 R194, R3 ;  /* 0x0000000300c27308 */ /* 0x0002240000000800 */
[----:B-1----:R-:W-:Y:S02]  /*70f0*/  LOP3.LUT R3, R47, 0x1c, RZ, 0xc0, !PT ;  /* 0x0000001c2f037812 */ /* 0x002fe400078ec0ff */
[----:B------:R-:W-:-:S05]  /*7100*/  LOP3.LUT R47, R38, 0x78, RZ, 0xc0, !PT ;  /* 0x00000078262f7812 */ /* 0x000fca00078ec0ff */
[----:B------:R-:W-:Y:S02]  /*7110*/  IMAD R47, R3, 0x20, R47 ;  /* 0x00000020032f7824 */ /* 0x000fe400078e022f */
[----:B------:R-:W1:Y:S01]  /*7120*/  S2R R3, SR_TID.X ;  /* 0x0000000000037919 */ /* 0x000e620000002100 */
[----:B------:R-:W-:Y:S01]  /*7130*/  F2FP.SATFINITE.E4M3.F32.PACK_AB_MERGE_C R54, R54, R46, RZ ;  /* 0x0000002e3636723e */ /* 0x000fe200048070ff */
[----:B0-----:R-:W-:Y:S02]  /*7140*/  FFMA R39, R194, R39, R45 ;  /* 0x00000027c2277223 */ /* 0x001fe4000000002d */
[----:B------:R-:W-:Y:S04]  /*7150*/  LDS R45, [R52+0x4100] ;  /* 0x00410000342d7984 */ /* 0x000fe80000000800 */
[----:B------:R-:W-:Y:S01]  /*7160*/  LDS R46, [R52+0x4300] ;  /* 0x00430000342e7984 */ /* 0x000fe20000000800 */
[----:B-1----:R-:W-:-:S05]  /*7170*/  IMAD.SHL.U32 R3, R3, 0x2, RZ ;  /* 0x0000000203037824 */ /* 0x002fca00078e00ff */
[----:B------:R-:W-:Y:S02]  /*7180*/  LOP3.LUT R3, R38, 0x30, R3, 0x48, !PT ;  /* 0x0000003026037812 */ /* 0x000fe400078e4803 */
[----:B------:R-:W-:Y:S01]  /*7190*/  F2FP.SATFINITE.E4M3.F32.PACK_AB_MERGE_C R63, R63, R102, RZ ;  /* 0x000000663f3f723e */ /* 0x000fe200048070ff */
[----:B------:R-:W3:Y:S02]  /*71a0*/  LDL.LU R38, [R1+0x1e4] ;  /* 0x0001e40001267983 */ /* 0x000ee40000300800 */
[----:B------:R-:W-:Y:S02]  /*71b0*/  IMAD.IADD R237, R3, 0x1, R237 ;  /* 0x0000000103ed7824 */ /* 0x000fe400078e02ed */
[----:B------:R-:W-:Y:S01]  /*71c0*/  LDS R3, [R52+0x4200] ;  /* 0x0042000034037984 */ /* 0x000fe20000000800 */
[----:B------:R-:W-:Y:S01]  /*71d0*/  BAR.SYNC.DEFER_BLOCKING 0x0 ;  /* 0x0000000000007b1d */ /* 0x000fe20000010000 */
[----:B------:R-:W-:Y:S02]  /*71e0*/  LOP3.LUT R102, R93, 0x20, RZ, 0x3c, !PT ;  /* 0x000000205d667812 */ /* 0x000fe400078e3cff */
[----:B------:R-:W-:-:S03]  /*71f0*/  F2FP.SATFINITE.E4M3.F32.PACK_AB_MERGE_C R61, R62, R61, RZ ;  /* 0x0000003d3e3d723e */ /* 0x000fc600048070ff */
        /* <DEDUP_REMOVED lines=62> */
[----:B----4-:R-:W-:Y:S04]  /*75e0*/  STS.U8 [R102+UR7+0x7d00], R249 ;  /* 0x007d00f966007988 */ /* 0x010fe80008000007 */
[----:B--2---:R2:W-:Y:S01]  /*75f0*/  STS.U8 [R102+UR7+0x7f00], R92 ;  /* 0x007f005c66007988 */ /* 0x0045e20008000007 */
[----:B------:R-:W-:Y:S01]  /*7600*/  BAR.SYNC.DEFER_BLOCKING 0x0 ;  /* 0x0000000000007b1d */ /* 0x000fe20000010000 */
[----:B0-----:R-:W-:-:S02]  /*7610*/  F2FP.F16.E4M3.UNPACK_B R93, R54 ;  /* 0x00000036ff5d723e */ /* 0x001fc400020006ff */
[----:B------:R-:W-:Y:S02]  /*7620*/  F2FP.F16.E4M3.UNPACK_B R94, R61 ;  /* 0x0000003dff5e723e */ /* 0x000fe400020006ff */
[----:B-1----:R-:W-:Y:S02]  /*7630*/  F2FP.F16.E4M3.UNPACK_B R95, R63 ;  /* 0x0000003fff5f723e */ /* 0x002fe400020006ff */
[----:B--2---:R-:W-:Y:S01]  /*7640*/  F2FP.F16.E4M3.UNPACK_B R92, R53 ;  /* 0x00000035ff5c723e */ /* 0x004fe200020006ff */
[----:B------:R-:W0:Y:S04]  /*7650*/  LDSM.16.M88.4 R56, [R237+0x4000] ;  /* 0x00400000ed38783b */ /* 0x000e280000000200 */
[----:B------:R-:W-:Y:S04]  /*7660*/  LDSM.16.M88.4 R52, [R237+0x5000] ;  /* 0x00500000ed34783b */ /* 0x000fe80000000200 */
[----:B------:R-:W-:Y:S04]  /*7670*/  LDSM.16.M88.4 R60, [R237+0x6000] ;  /* 0x00600000ed3c783b */ /* 0x000fe80000000200 */
[----:B------:R-:W-:Y:S01]  /*7680*/  LDSM.16.M88.4 R48, [R237+0x7000] ;  /* 0x00700000ed30783b */ /* 0x000fe20000000200 */
[----:B------:R-:W-:Y:S01]  /*7690*/  BAR.SYNC.DEFER_BLOCKING 0x0 ;  /* 0x0000000000007b1d */ /* 0x000fe20000010000 */
[----:B------:R-:W-:-:S05]  /*76a0*/  LOP3.LUT R108, R47, 0x20, RZ, 0x3c, !PT ;  /* 0x000000202f6c7812 */ /* 0x000fca00078e3cff */
[----:B------:R1:W-:Y:S02]  /*76b0*/  STSM.16.M88.4 [R232+0x4000], R92 ;  /* 0x0040005ce8007844 */ /* 0x0003e40000000200 */
[----:B------:R-:W-:Y:S01]  /*76c0*/  BAR.SYNC.DEFER_BLOCKING 0x0 ;  /* 0x0000000000007b1d */ /* 0x000fe20000010000 */
[----:B------:R-:W-:-:S04]  /*76d0*/  FADD R40, -R42, R40 ;  /* 0x000000282a287221 */ /* 0x000fc80000000100 */
[----:B------:R-:W-:Y:S01]  /*76e0*/  FMUL R40, R40, 1.4426950216293334961 ;  /* 0x3fb8aa3b28287820 */ /* 0x000fe20000400000 */
[----:B------:R-:W2:Y:S04]  /*76f0*/  LDS.64 R122, [R47+UR7+0x4000] ;  /* 0x004000072f7a7984 */ /* 0x000ea80008000a00 */
[----:B------:R-:W4:Y:S04]  /*7700*/  LDS.64 R128, [R47+UR7+0x4400] ;  /* 0x004400072f807984 */ /* 0x000f280008000a00 */
[----:B------:R-:W5:Y:S04]  /*7710*/  LDS.64 R118, [R108+UR7+0x4000] ;  /* 0x004000076c767984 */ /* 0x000f680008000a00 */
[----:B------:R-:W3:Y:S01]  /*7720*/  LDS.64 R126, [R108+UR7+0x4400] ;  /* 0x004400076c7e7984 */ /* 0x000ee20008000a00 */
[----:B------:R-:W2:Y:S01]  /*7730*/  MUFU.EX2 R40, R40 ;  /* 0x0000002800287308 */ /* 0x000ea20000000800 */
[C---:B-1----:R-:W-:Y:S01]  /*7740*/  FMUL R92, R194.reuse, R96 ;  /* 0x00000060c25c7220 */ /* 0x042fe20000400000 */
[----:B------:R-:W-:Y:S01]  /*7750*/  FMUL R93, R194, R97 ;  /* 0x00000061c25d7220 */ /* 0x000fe20000400000 */
[----:B0-----:R-:W-:Y:S01]  /*7760*/  F2FP.F16.E4M3.UNPACK_B R116, R56 ;  /* 0x00000038ff74723e */ /* 0x001fe200020006ff */
[----:B------:R-:W-:Y:S01]  /*7770*/  LDS.64 R104, [R108+UR7+0x4800] ;  /* 0x004800076c687984 */ /* 0x000fe20008000a00 */
[----:B------:R-:W-:-:S02]  /*7780*/  F2FP.F16.E4M3.UNPACK_B R117, R57 ;  /* 0x00000039ff75723e */ /* 0x000fc400020006ff */
[----:B------:R-:W-:Y:S01]  /*7790*/  F2FP.F16.E4M3.UNPACK_B R120, R56.H1 ;  /* 0x00000038ff78723e */ /* 0x000fe200030006ff */
[----:B------:R-:W-:Y:S01]  /*77a0*/  LDS.64 R106, [R47+UR7+0x4c00] ;  /* 0x004c00072f6a7984 */ /* 0x000fe20008000a00 */
[----:B------:R-:W-:-:S03]  /*77b0*/  F2FP.F16.E4M3.UNPACK_B R121, R57.H1 ;  /* 0x00000039ff79723e */ /* 0x000fc600030006ff */
[----:B------:R-:W0:Y:S04]  /*77c0*/  LDS.64 R56, [R47+UR7+0x4800] ;  /* 0x004800072f387984 */ /* 0x000e280008000a00 */
[----:B------:R-:W1:Y:S01]  /*77d0*/  LDS.64 R108, [R108+UR7+0x4c00] ;  /* 0x004c00076c6c7984 */ /* 0x000e620008000a00 */
[C---:B--2---:R-:W-:Y:S01]  /*77e0*/  FMUL R94, R40.reuse, R98 ;  /* 0x00000062285e7220 */ /* 0x044fe20000400000 */
[----:B------:R-:W-:Y:S01]  /*77f0*/  FMUL R95, R40, R99 ;  /* 0x00000063285f7220 */ /* 0x000fe20000400000 */
[----:B------:R-:W-:Y:S02]  /*7800*/  IMAD.MOV.U32 R96, RZ, RZ, R122 ;  /* 0x000000ffff607224 */ /* 0x000fe400078e007a */
[----:B----4-:R-:W-:Y:S02]  /*7810*/  IMAD.MOV.U32 R97, RZ, RZ, R128 ;  /* 0x000000ffff617224 */ /* 0x010fe400078e0080 */
[----:B-----5:R-:W-:-:S02]  /*7820*/  IMAD.MOV.U32 R98, RZ, RZ, R118 ;  /* 0x000000ffff627224 */ /* 0x020fc400078e0076 */
[----:B---3--:R-:W-:Y:S02]  /*7830*/  IMAD.MOV.U32 R99, RZ, RZ, R126 ;  /* 0x000000ffff637224 */ /* 0x008fe400078e007e */
[C---:B------:R-:W-:Y:S01]  /*7840*/  FMUL R72, R194.reuse, R72 ;  /* 0x00000048c2487220 */ /* 0x040fe20000400000 */
[----:B------:R-:W-:Y:S01]  /*7850*/  FMUL R73, R194, R73 ;  /* 0x00000049c2497220 */ /* 0x000fe20000400000 */
[C---:B------:R-:W-:Y:S01]  /*7860*/  FMUL R74, R40.reuse, R74 ;  /* 0x0000004a284a7220 */ /* 0x040fe20000400000 */
[----:B------:R-:W-:Y:S01]  /*7870*/  FMUL R75, R40, R75 ;  /* 0x0000004b284b7220 */ /* 0x000fe20000400000 */
[----:B------:R-:W-:Y:S01]  /*7880*/  F2FP.F16.E4M3.UNPACK_B R114, R52 ;  /* 0x00000034ff72723e */ /* 0x000fe200020006ff */
[----:B------:R-:W-:Y:S01]  /*7890*/  HMMA.16816.F32 R92, R96, R116, R92 ;  /* 0x00000074605c723c */ /* 0x000fe2000000185c */
[----:B------:R-:W-:Y:S01]  /*78a0*/  F2FP.F16.E4M3.UNPACK_B R115, R53 ;  /* 0x00000035ff73723e */ /* 0x000fe200020006ff */
[----:B------:R-:W-:Y:S01]  /*78b0*/  IMAD.MOV.U32 R100, RZ, RZ, R122 ;  /* 0x000000ffff647224 */ /* 0x000fe200078e007a */
[----:B------:R-:W-:Y:S01]  /*78c0*/  F2FP.F16.E4M3.UNPACK_B R110, R60 ;  /* 0x0000003cff6e723e */ /* 0x000fe200020006ff */
[----:B------:R-:W-:Y:S01]  /*78d0*/  IMAD.MOV.U32 R101, RZ, RZ, R128 ;  /* 0x000000ffff657224 */ /* 0x000fe200078e0080 */
[----:B------:R-:W-:-:S02]  /*78e0*/  F2FP.F16.E4M3.UNPACK_B R111, R61 ;  /* 0x0000003dff6f723e */ /* 0x000fc400020006ff */
[C---:B------:R-:W-:Y:S01]  /*78f0*/  FMUL R96, R194.reuse, R84 ;  /* 0x00000054c2607220 */ /* 0x040fe20000400000 */
[----:B------:R-:W-:Y:S01]  /*7900*/  FMUL R97, R194, R85 ;  /* 0x00000055c2617220 */ /* 0x000fe20000400000 */
[C---:B------:R-:W-:Y:S01]  /*7910*/  FMUL R98, R40.reuse, R86 ;  /* 0x0000005628627220 */ /* 0x040fe20000400000 */
[----:B------:R-:W-:Y:S01]  /*7920*/  FMUL R99, R40, R87 ;  /* 0x0000005728637220 */ /* 0x000fe20000400000 */
[----:B------:R-:W-:Y:S02]  /*7930*/  IMAD.MOV.U32 R84, RZ, RZ, R122 ;  /* 0x000000ffff547224 */ /* 0x000fe400078e007a */
[----:B------:R-:W-:Y:S02]  /*7940*/  IMAD.MOV.U32 R85, RZ, RZ, R128 ;  /* 0x000000ffff557224 */ /* 0x000fe400078e0080 */
[----:B------:R-:W-:Y:S02]  /*7950*/  IMAD.MOV.U32 R86, RZ, RZ, R118 ;  /* 0x000000ffff567224 */ /* 0x000fe400078e0076 */
[----:B------:R-:W-:-:S02]  /*7960*/  IMAD.MOV.U32 R87, RZ, RZ, R126 ;  /* 0x000000ffff577224 */ /* 0x000fc400078e007e */
[----:B------:R-:W-:Y:S02]  /*7970*/  IMAD.MOV.U32 R102, RZ, RZ, R118 ;  /* 0x000000ffff667224 */ /* 0x000fe400078e0076 */
[----:B------:R-:W-:Y:S02]  /*7980*/  IMAD.MOV.U32 R103, RZ, RZ, R126 ;  /* 0x000000ffff677224 */ /* 0x000fe400078e007e */
[----:B------:R-:W-:Y:S01]  /*7990*/  FADD R0, -R43, R0 ;  /* 0x000000002b007221 */ /* 0x000fe20000000100 */
[----:B------:R-:W-:Y:S01]  /*79a0*/  FADD R2, -R44, R2 ;  /* 0x000000022c027221 */ /* 0x000fe20000000100 */
[----:B------:R-:W-:Y:S01]  /*79b0*/  HMMA.16816.F32 R84, R84, R114, R72 ;  /* 0x000000725454723c */ /* 0x000fe20000001848 */
[----:B------:R-:W-:Y:S01]  /*79c0*/  FMUL R80, R194, R80 ;  /* 0x00000050c2507220 */ /* 0x000fe20000400000 */
[----:B------:R-:W-:Y:S01]  /*79d0*/  FMUL R0, R0, 1.4426950216293334961 ;  /* 0x3fb8aa3b00007820 */ /* 0x000fe20000400000 */
[----:B------:R-:W-:-:S03]  /*79e0*/  FMUL R2, R2, 1.4426950216293334961 ;  /* 0x3fb8aa3b02027820 */ /* 0x000fc60000400000 */
[----:B------:R-:W-:Y:S01]  /*79f0*/  HMMA.16816.F32 R72, R100, R110, R96 ;  /* 0x0000006e6448723c */ /* 0x000fe20000001860 */
[----:B------:R-:W-:Y:S01]  /*7a00*/  FMUL R81, R194, R81 ;  /* 0x00000051c2517220 */ /* 0x000fe20000400000 */
[C---:B------:R-:W-:Y:S01]  /*7a10*/  FMUL R82, R40.reuse, R82 ;  /* 0x0000005228527220 */ /* 0x040fe20000400000 */
[----:B------:R-:W-:Y:S01]  /*7a20*/  FMUL R83, R40, R83 ;  /* 0x0000005328537220 */ /* 0x000fe20000400000 */
[----:B------:R-:W-:Y:S02]  /*7a30*/  F2FP.F16.E4M3.UNPACK_B R112, R48 ;  /* 0x00000030ff70723e */ /* 0x000fe400020006ff */
[----:B------:R-:W-:Y:S01]  /*7a40*/  F2FP.F16.E4M3.UNPACK_B R113, R49 ;  /* 0x00000031ff71723e */ /* 0x000fe200020006ff */
[----:B------:R-:W-:Y:S02]  /*7a50*/  IMAD.MOV.U32 R96, RZ, RZ, R122 ;  /* 0x000000ffff607224 */ /* 0x000fe400078e007a */
[----:B------:R-:W-:Y:S02]  /*7a60*/  IMAD.MOV.U32 R97, RZ, RZ, R128 ;  /* 0x000000ffff617224 */ /* 0x000fe400078e0080 */
[----:B------:R-:W-:-:S02]  /*7a70*/  IMAD.MOV.U32 R98, RZ, RZ, R118 ;  /* 0x000000ffff627224 */ /* 0x000fc400078e0076 */
[----:B------:R-:W-:Y:S01]  /*7a80*/  IMAD.MOV.U32 R99, RZ, RZ, R126 ;  /* 0x000000ffff637224 */ /* 0x000fe200078e007e */
[----:B------:R-:W2:Y:S06]  /*7a90*/  MUFU.EX2 R0, R0 ;  /* 0x0000000000007308 */ /* 0x000eac0000000800 */
[----:B------:R-:W-:Y:S02]  /*7aa0*/  HMMA.16816.F32 R80, R96, R112, R80 ;  /* 0x000000706050723c */ /* 0x000fe40000001850 */
[----:B------:R-:W3:Y:S01]  /*7ab0*/  MUFU.EX2 R2, R2 ;  /* 0x0000000200027308 */ /* 0x000ee20000000800 */
[----:B------:R-:W-:-:S02]  /*7ac0*/  F2FP.F16.E4M3.UNPACK_B R60, R60.H1 ;  /* 0x0000003cff3c723e */ /* 0x000fc400030006ff */
[----:B------:R-:W-:Y:S02]  /*7ad0*/  F2FP.F16.E4M3.UNPACK_B R61, R61.H1 ;  /* 0x0000003dff3d723e */ /* 0x000fe400030006ff */
[----:B------:R-:W-:Y:S02]  /*7ae0*/  IMAD.MOV.U32 R96, RZ, RZ, R123 ;  /* 0x000000ffff607224 */ /* 0x000fe400078e007b */
[----:B------:R-:W-:Y:S02]  /*7af0*/  IMAD.MOV.U32 R97, RZ, RZ, R129 ;  /* 0x000000ffff617224 */ /* 0x000fe400078e0081 */
[----:B------:R-:W-:Y:S02]  /*7b00*/  IMAD.MOV.U32 R98, RZ, RZ, R119 ;  /* 0x000000ffff627224 */ /* 0x000fe400078e0077 */
[----:B------:R-:W-:Y:S02]  /*7b10*/  IMAD.MOV.U32 R99, RZ, RZ, R127 ;  /* 0x000000ffff637224 */ /* 0x000fe400078e007f */
[C---:B--2---:R-:W-:Y:S01]  /*7b20*/  FMUL R88, R0.reuse, R88 ;  /* 0x0000005800587220 */ /* 0x044fe20000400000 */
[----:B------:R-:W-:Y:S01]  /*7b30*/  FMUL R89, R0, R89 ;  /* 0x0000005900597220 */ /* 0x000fe20000400000 */
[----:B------:R-:W-:Y:S01]  /*7b40*/  F2FP.F16.E4M3.UNPACK_B R52, R52.H1 ;  /* 0x00000034ff34723e */ /* 0x000fe200030006ff */
[----:B------:R-:W-:-:S02]  /*7b50*/  IMAD.MOV.U32 R100, RZ, RZ, R123 ;  /* 0x000000ffff647224 */ /* 0x000fc400078e007b */
[C---:B---3--:R-:W-:Y:S01]  /*7b60*/  FMUL R90, R2.reuse, R90 ;  /* 0x0000005a025a7220 */ /* 0x048fe20000400000 */
[----:B------:R-:W-:Y:S01]  /*7b70*/  HMMA.16816.F32 R92, R96, R120, R92 ;  /* 0x00000078605c723c */ /* 0x000fe2000000185c */
[----:B------:R-:W-:Y:S01]  /*7b80*/  FMUL R91, R2, R91 ;  /* 0x0000005b025b7220 */ /* 0x000fe20000400000 */
[----:B------:R-:W-:Y:S01]  /*7b90*/  F2FP.F16.E4M3.UNPACK_B R53, R53.H1 ;  /* 0x00000035ff35723e */ /* 0x000fe200030006ff */
[----:B------:R-:W-:-:S03]  /*7ba0*/  IMAD.MOV.U32 R101, RZ, RZ, R129 ;  /* 0x000000ffff657224 */ /* 0x000fc600078e0081 */
[----:B------:R-:W-:Y:S01]  /*7bb0*/  HMMA.16816.F32 R72, R96, R60, R72 ;  /* 0x0000003c6048723c */ /* 0x000fe20000001848 */
[----:B------:R-:W-:Y:S01]  /*7bc0*/  IMAD.MOV.U32 R102, RZ, RZ, R119 ;  /* 0x000000ffff667224 */ /* 0x000fe200078e0077 */
[----:B------:R-:W-:Y:S01]  /*7bd0*/  F2FP.F16.E4M3.UNPACK_B R48, R48.H1 ;  /* 0x00000030ff30723e */ /* 0x000fe200030006ff */
[----:B------:R-:W-:Y:S01]  /*7be0*/  IMAD.MOV.U32 R103, RZ, RZ, R127 ;  /* 0x000000ffff677224 */ /* 0x000fe200078e007f */
[----:B------:R-:W-:-:S03]  /*7bf0*/  F2FP.F16.E4M3.UNPACK_B R49, R49.H1 ;  /* 0x00000031ff31723e */ /* 0x000fc600030006ff */
[----:B0-----:R-:W-:Y:S02]  /*7c00*/  IMAD.MOV.U32 R96, RZ, RZ, R56 ;  /* 0x000000ffff607224 */ /* 0x001fe400078e0038 */
[----:B------:R-:W-:Y:S02]  /*7c10*/  IMAD.MOV.U32 R97, RZ, RZ, R106 ;  /* 0x000000ffff617224 */ /* 0x000fe400078e006a */
[----:B------:R-:W-:Y:S02]  /*7c20*/  IMAD.MOV.U32 R98, RZ, RZ, R104 ;  /* 0x000000ffff627224 */ /* 0x000fe400078e0068 */
[----:B-1----:R-:W-:Y:S01]  /*7c30*/  IMAD.MOV.U32 R99, RZ, RZ, R108 ;  /* 0x000000ffff637224 */ /* 0x002fe200078e006c */
[----:B------:R-:W-:Y:S01]  /*7c40*/  HMMA.16816.F32 R84, R100, R52, R84 ;  /* 0x000000346454723c */ /* 0x000fe20000001854 */
[----:B------:R-:W-:-:S05]  /*7c50*/  LOP3.LUT R128, R47, 0x40, RZ, 0x3c, !PT ;  /* 0x000000402f807812 */ /* 0x000fca00078e3cff */
[----:B------:R-:W-:Y:S01]  /*7c60*/  HMMA.16816.F32 R88, R96, R116, R88 ;  /* 0x000000746058723c */ /* 0x000fe20000001858 */
[----:B------:R-:W-:Y:S01]  /*7c70*/  LOP3.LUT R47, R47, 0x60, RZ, 0x3c, !PT ;  /* 0x000000602f2f7812 */ /* 0x000fe200078e3cff */
[----:B------:R-:W-:Y:S04]  /*7c80*/  LDS.64 R118, [R128+UR7+0x4400] ;  /* 0x0044000780767984 */ /* 0x000fe80008000a00 */
[----:B------:R-:W-:Y:S01]  /*7c90*/  HMMA.16816.F32 R80, R100, R48, R80 ;  /* 0x000000306450723c */ /* 0x000fe20000001850 */
[C---:B------:R-:W-:Y:S01]  /*7ca0*/  FMUL R96, R0.reuse, R76 ;  /* 0x0000004c00607220 */ /* 0x040fe20000400000 */
[----:B------:R-:W-:Y:S01]  /*7cb0*/  FMUL R97, R0, R77 ;  /* 0x0000004d00617220 */ /* 0x000fe20000400000 */
[C---:B------:R-:W-:Y:S01]  /*7cc0*/  FMUL R98, R2.reuse, R78 ;  /* 0x0000004e02627220 */ /* 0x040fe20000400000 */
[----:B------:R-:W-:Y:S01]  /*7cd0*/  FMUL R99, R2, R79 ;  /* 0x0000004f02637220 */ /* 0x000fe20000400000 */
[C---:B------:R-:W-:Y:S01]  /*7ce0*/  FMUL R76, R0.reuse, R68 ;  /* 0x00000044004c7220 */ /* 0x040fe20000400000 */
[----:B------:R-:W-:Y:S01]  /*7cf0*/  FMUL R77, R0, R69 ;  /* 0x00000045004d7220 */ /* 0x000fe20000400000 */
[C---:B------:R-:W-:Y:S01]  /*7d00*/  FMUL R78, R2.reuse, R70 ;  /* 0x00000046024e7220 */ /* 0x040fe20000400000 */
[----:B------:R-:W-:Y:S01]  /*7d10*/  FMUL R79, R2, R71 ;  /* 0x00000047024f7220 */ /* 0x000fe20000400000 */
[--C-:B------:R-:W-:Y:S01]  /*7d20*/  IMAD.MOV.U32 R68, RZ, RZ, R56.reuse ;  /* 0x000000ffff447224 */ /* 0x100fe200078e0038 */
[----:B------:R-:W-:Y:S01]  /*7d30*/  LDS.64 R116, [R47+UR7+0x4400] ;  /* 0x004400072f747984 */ /* 0x000fe20008000a00 */
[----:B------:R-:W-:-:S02]  /*7d40*/  IMAD.MOV.U32 R100, RZ, RZ, R56 ;  /* 0x000000ffff647224 */ /* 0x000fc400078e0038 */
[--C-:B------:R-:W-:Y:S02]  /*7d50*/  IMAD.MOV.U32 R69, RZ, RZ, R106.reuse ;  /* 0x000000ffff457224 */ /* 0x100fe400078e006a */
[----:B------:R-:W-:Y:S02]  /*7d60*/  IMAD.MOV.U32 R101, RZ, RZ, R106 ;  /* 0x000000ffff657224 */ /* 0x000fe400078e006a */
[--C-:B------:R-:W-:Y:S02]  /*7d70*/  IMAD.MOV.U32 R70, RZ, RZ, R104.reuse ;  /* 0x000000ffff467224 */ /* 0x100fe400078e0068 */
[----:B------:R-:W-:Y:S02]  /*7d80*/  IMAD.MOV.U32 R102, RZ, RZ, R104 ;  /* 0x000000ffff667224 */ /* 0x000fe400078e0068 */
[--C-:B------:R-:W-:Y:S02]  /*7d90*/  IMAD.MOV.U32 R71, RZ, RZ, R108.reuse ;  /* 0x000000ffff477224 */ /* 0x100fe400078e006c */
[----:B------:R-:W-:-:S05]  /*7da0*/  IMAD.MOV.U32 R103, RZ, RZ, R108 ;  /* 0x000000ffff677224 */ /* 0x000fca00078e006c */
[----:B------:R-:W-:Y:S01]  /*7db0*/  HMMA.16816.F32 R68, R68, R114, R96 ;  /* 0x000000724444723c */ /* 0x000fe20000001860 */
[----:B------:R-:W0:Y:S05]  /*7dc0*/  LDS.64 R114, [R128+UR7+0x4000] ;  /* 0x0040000780727984 */ /* 0x000e2a0008000a00 */
[----:B------:R-:W-:Y:S01]  /*7dd0*/  HMMA.16816.F32 R76, R100, R110, R76 ;  /* 0x0000006e644c723c */ /* 0x000fe2000000184c */
[----:B------:R-:W1:Y:S01]  /*7de0*/  LDS.64 R110, [R47+UR7+0x4000] ;  /* 0x004000072f6e7984 */ /* 0x000e620008000a00 */
[C---:B------:R-:W-:Y:S01]  /*7df0*/  FMUL R96, R0.reuse, R64 ;  /* 0x0000004000607220 */ /* 0x040fe20000400000 */
[----:B------:R-:W-:Y:S01]  /*7e00*/  FMUL R97, R0, R65 ;  /* 0x0000004100617220 */ /* 0x000fe20000400000 */
[C---:B------:R-:W-:Y:S01]  /*7e10*/  FMUL R98, R2.reuse, R66 ;  /* 0x0000004202627220 */ /* 0x040fe20000400000 */
[----:B------:R-:W-:Y:S01]  /*7e20*/  FMUL R99, R2, R67 ;  /* 0x0000004302637220 */ /* 0x000fe20000400000 */
[----:B------:R-:W-:-:S02]  /*7e30*/  IMAD.MOV.U32 R64, RZ, RZ, R57 ;  /* 0x000000ffff407224 */ /* 0x000fc400078e0039 */
[----:B------:R-:W-:Y:S02]  /*7e40*/  IMAD.MOV.U32 R65, RZ, RZ, R107 ;  /* 0x000000ffff417224 */ /* 0x000fe400078e006b */
[----:B------:R-:W-:Y:S02]  /*7e50*/  IMAD.MOV.U32 R66, RZ, RZ, R105 ;  /* 0x000000ffff427224 */ /* 0x000fe400078e0069 */
[----:B------:R-:W-:Y:S01]  /*7e60*/  HMMA.16816.F32 R96, R100, R112, R96 ;  /* 0x000000706460723c */ /* 0x000fe20000001860 */
[----:B------:R-:W-:-:S06]  /*7e70*/  IMAD.MOV.U32 R67, RZ, RZ, R109 ;  /* 0x000000ffff437224 */ /* 0x000fcc00078e006d */
[----:B------:R-:W-:Y:S01]  /*7e80*/  IMAD.MOV.U32 R100, RZ, RZ, R57 ;  /* 0x000000ffff647224 */ /* 0x000fe200078e0039 */
[----:B------:R-:W-:Y:S01]  /*7e90*/  HMMA.16816.F32 R64, R64, R120, R88 ;  /* 0x000000784040723c */ /* 0x000fe20000001858 */
[----:B------:R-:W-:Y:S02]  /*7ea0*/  IMAD.MOV.U32 R101, RZ, RZ, R107 ;  /* 0x000000ffff657224 */ /* 0x000fe400078e006b */
[----:B------:R-:W-:Y:S02]  /*7eb0*/  IMAD.MOV.U32 R102, RZ, RZ, R105 ;  /* 0x000000ffff667224 */ /* 0x000fe400078e0069 */
[----:B------:R-:W-:Y:S02]  /*7ec0*/  IMAD.MOV.U32 R103, RZ, RZ, R109 ;  /* 0x000000ffff677224 */ /* 0x000fe400078e006d */
[----:B------:R-:W-:Y:S02]  /*7ed0*/  IMAD.MOV.U32 R88, RZ, RZ, R57 ;  /* 0x000000ffff587224 */ /* 0x000fe400078e0039 */
[----:B------:R-:W-:-:S02]  /*7ee0*/  IMAD.MOV.U32 R89, RZ, RZ, R107 ;  /* 0x000000ffff597224 */ /* 0x000fc400078e006b */
[----:B------:R-:W-:Y:S02]  /*7ef0*/  IMAD.MOV.U32 R90, RZ, RZ, R105 ;  /* 0x000000ffff5a7224 */ /* 0x000fe400078e0069 */
[----:B------:R-:W-:Y:S01]  /*7f00*/  IMAD.MOV.U32 R91, RZ, RZ, R109 ;  /* 0x000000ffff5b7224 */ /* 0x000fe200078e006d */
[----:B------:R-:W-:Y:S01]  /*7f10*/  HMMA.16816.F32 R68, R100, R52, R68 ;  /* 0x000000346444723c */ /* 0x000fe20000001844 */
[----:B------:R-:W-:Y:S01]  /*7f20*/  F2FP.F16.E4M3.UNPACK_B R112, R62 ;  /* 0x0000003eff70723e */ /* 0x000fe200020006ff */
[----:B------:R-:W-:Y:S01]  /*7f30*/  LDS.64 R108, [R128+UR7+0x4c00] ;  /* 0x004c0007806c7984 */ /* 0x000fe20008000a00 */
[----:B------:R-:W-:-:S03]  /*7f40*/  F2FP.F16.E4M3.UNPACK_B R113, R63 ;  /* 0x0000003fff71723e */ /* 0x000fc600020006ff */
[C---:B------:R-:W-:Y:S01]  /*7f50*/  HMMA.16816.F32 R76, R88.reuse, R60, R76 ;  /* 0x0000003c584c723c */ /* 0x040fe2000000184c */
[----:B0-----:R-:W-:Y:S01]  /*7f60*/  IMAD.MOV.U32 R100, RZ, RZ, R114 ;  /* 0x000000ffff647224 */ /* 0x001fe200078e0072 */
[-C--:B------:R-:W-:Y:S01]  /*7f70*/  F2FP.F16.E4M3.UNPACK_B R122, R58.reuse ;  /* 0x0000003aff7a723e */ /* 0x080fe200020006ff */
[----:B------:R-:W-:Y:S01]  /*7f80*/  IMAD.MOV.U32 R101, RZ, RZ, R118 ;  /* 0x000000ffff657224 */ /* 0x000fe200078e0076 */
[----:B------:R-:W-:Y:S01]  /*7f90*/  F2FP.F16.E4M3.UNPACK_B R123, R59 ;  /* 0x0000003bff7b723e */ /* 0x000fe200020006ff */
[----:B-1----:R-:W-:Y:S01]  /*7fa0*/  IMAD.MOV.U32 R102, RZ, RZ, R110 ;  /* 0x000000ffff667224 */ /* 0x002fe200078e006e */
[----:B------:R-:W-:Y:S01]  /*7fb0*/  F2FP.F16.E4M3.UNPACK_B R104, R58.H1 ;  /* 0x0000003aff68723e */ /* 0x000fe200030006ff */
[----:B------:R-:W-:Y:S01]  /*7fc0*/  IMAD.MOV.U32 R103, RZ, RZ, R116 ;  /* 0x000000ffff677224 */ /* 0x000fe200078e0074 */
[----:B------:R-:W-:Y:S01]  /*7fd0*/  F2FP.F16.E4M3.UNPACK_B R60, R54 ;  /* 0x00000036ff3c723e */ /* 0x000fe200020006ff */
[----:B------:R-:W-:Y:S01]  /*7fe0*/  LDS.64 R106, [R47+UR7+0x4c00] ;  /* 0x004c00072f6a7984 */ /* 0x000fe20008000a00 */
[----:B------:R-:W-:Y:S01]  /*7ff0*/  F2FP.F16.E4M3.UNPACK_B R61, R55 ;  /* 0x00000037ff3d723e */ /* 0x000fe200020006ff */
[----:B------:R-:W-:Y:S01]  /*8000*/  HMMA.16816.F32 R88, R88, R48, R96 ;  /* 0x000000305858723c */ /* 0x000fe20000001860 */
[----:B------:R-:W-:-:S05]  /*8010*/  F2FP.F16.E4M3.UNPACK_B R105, R59.H1 ;  /* 0x0000003bff69723e */ /* 0x000fca00030006ff */
[C---:B------:R-:W-:Y:S01]  /*8020*/  HMMA.16816.F32 R84, R100.reuse, R60, R84 ;  /* 0x0000003c6454723c */ /* 0x040fe20000001854 */
[----:B------:R-:W-:Y:S02]  /*8030*/  IMAD.MOV.U32 R96, RZ, RZ, R114 ;  /* 0x000000ffff607224 */ /* 0x000fe400078e0072 */
[----:B------:R-:W-:Y:S02]  /*8040*/  IMAD.MOV.U32 R97, RZ, RZ, R118 ;  /* 0x000000ffff617224 */ /* 0x000fe400078e0076 */
[----:B------:R-:W-:Y:S01]  /*8050*/  IMAD.MOV.U32 R98, RZ, RZ, R110 ;  /* 0x000000ffff627224 */ /* 0x000fe200078e006e */
[----:B------:R-:W-:Y:S01]  /*8060*/  HMMA.16816.F32 R56, R100, R112, R72 ;  /* 0x000000706438723c */ /* 0x000fe20000001848 */
[----:B------:R-:W-:Y:S01]  /*8070*/  IMAD.MOV.U32 R99, RZ, RZ, R116 ;  /* 0x000000ffff637224 */ /* 0x000fe200078e0074 */
[----:B------:R-:W0:Y:S04]  /*8080*/  LDS.64 R102, [R128+UR7+0x4800] ;  /* 0x0048000780667984 */ /* 0x000e280008000a00 */
[----:B------:R1:W2:Y:S02]  /*8090*/  LDS.64 R100, [R47+UR7+0x4800] ;  /* 0x004800072f647984 */ /* 0x0002a40008000a00 */
[----:B------:R-:W-:Y:S01]  /*80a0*/  HMMA.16816.F32 R92, R96, R122, R92 ;  /* 0x0000007a605c723c */ /* 0x000fe2000000185c */
[----:B------:R-:W-:Y:S01]  /*80b0*/  F2FP.F16.E4M3.UNPACK_B R126, R50 ;  /* 0x00000032ff7e723e */ /* 0x000fe200020006ff */
[----:B------:R-:W-:Y:S01]  /*80c0*/  IMAD.MOV.U32 R72, RZ, RZ, R114 ;  /* 0x000000ffff487224 */ /* 0x000fe200078e0072 */
[----:B------:R-:W-:Y:S01]  /*80d0*/  F2FP.F16.E4M3.UNPACK_B R127, R51 ;  /* 0x00000033ff7f723e */ /* 0x000fe200020006ff */
[----:B------:R-:W-:-:S02]  /*80e0*/  IMAD.MOV.U32 R73, RZ, RZ, R118 ;  /* 0x000000ffff497224 */ /* 0x000fc400078e0076 */
[----:B------:R-:W-:Y:S01]  /*80f0*/  IMAD.MOV.U32 R74, RZ, RZ, R110 ;  /* 0x000000ffff4a7224 */ /* 0x000fe200078e006e */
[----:B------:R-:W-:Y:S01]  /*8100*/  F2FP.F16.E4M3.UNPACK_B R120, R54.H1 ;  /* 0x00000036ff78723e */ /* 0x000fe200030006ff */
[----:B------:R-:W-:Y:S01]  /*8110*/  IMAD.MOV.U32 R75, RZ, RZ, R116 ;  /* 0x000000ffff4b7224 */ /* 0x000fe200078e0074 */
[----:B------:R-:W-:Y:S01]  /*8120*/  F2FP.F16.E4M3.UNPACK_B R121, R55.H1 ;  /* 0x00000037ff79723e */ /* 0x000fe200030006ff */
[----:B------:R-:W-:Y:S01]  /*8130*/  IMAD.MOV.U32 R52, RZ, RZ, R115 ;  /* 0x000000ffff347224 */ /* 0x000fe200078e0073 */
[----:B-1----:R-:W1:Y:S04]  /*8140*/  LDC R47, c[0x0][0x280] ;  /* 0x0000a000ff2f7b82 */ /* 0x002e680000000800 */
[----:B------:R-:W-:Y:S01]  /*8150*/  HMMA.16816.F32 R80, R72, R126, R80 ;  /* 0x0000007e4850723c */ /* 0x000fe20000001850 */
[----:B------:R-:W-:-:S02]  /*8160*/  IMAD.MOV.U32 R53, RZ, RZ, R119 ;  /* 0x000000ffff357224 */ /* 0x000fc400078e0077 */
[----:B------:R-:W-:Y:S02]  /*8170*/  IMAD.MOV.U32 R54, RZ, RZ, R111 ;  /* 0x000000ffff367224 */ /* 0x000fe400078e006f */
[----:B------:R-:W-:Y:S02]  /*8180*/  IMAD.MOV.U32 R55, RZ, RZ, R117 ;  /* 0x000000ffff377224 */ /* 0x000fe400078e0075 */
[----:B------:R-:W-:Y:S02]  /*8190*/  IMAD.MOV.U32 R48, RZ, RZ, R115 ;  /* 0x000000ffff307224 */ /* 0x000fe400078e0073 */
[----:B------:R-:W-:-:S03]  /*81a0*/  IMAD.MOV.U32 R49, RZ, RZ, R119 ;  /* 0x000000ffff317224 */ /* 0x000fc600078e0077 */
[----:B------:R-:W-:Y:S07]  /*81b0*/  HMMA.16816.F32 R96, R52, R104, R92 ;  /* 0x000000683460723c */ /* 0x000fee000000185c */
[----:B------:R-:W-:Y:S01]  /*81c0*/  F2FP.F16.E4M3.UNPACK_B R92, R50.H1 ;  /* 0x00000032ff5c723e */ /* 0x000fe200030006ff */
[----:B------:R-:W-:Y:S01]  /*81d0*/  IMAD.MOV.U32 R50, RZ, RZ, R111 ;  /* 0x000000ffff327224 */ /* 0x000fe200078e006f */
[----:B------:R-:W-:Y:S01]  /*81e0*/  F2FP.F16.E4M3.UNPACK_B R93, R51.H1 ;  /* 0x00000033ff5d723e */ /* 0x000fe200030006ff */
[----:B------:R-:W-:-:S02]  /*81f0*/  IMAD.MOV.U32 R51, RZ, RZ, R117 ;  /* 0x000000ffff337224 */ /* 0x000fc400078e0075 */
[----:B0-----:R-:W-:Y:S02]  /*8200*/  IMAD.MOV.U32 R52, RZ, RZ, R102 ;  /* 0x000000ffff347224 */ /* 0x001fe400078e0066 */
[----:B------:R-:W-:Y:S02]  /*8210*/  IMAD.MOV.U32 R53, RZ, RZ, R108 ;  /* 0x000000ffff357224 */ /* 0x000fe400078e006c */
[----:B--2---:R-:W-:Y:S01]  /*8220*/  IMAD.MOV.U32 R54, RZ, RZ, R100 ;  /* 0x000000ffff367224 */ /* 0x004fe200078e0064 */
[----:B------:R-:W-:Y:S01]  /*8230*/  HMMA.16816.F32 R80, R48, R92, R80 ;  /* 0x0000005c3050723c */ /* 0x000fe20000001850 */
[----:B------:R-:W-:-:S06]  /*8240*/  IMAD.MOV.U32 R55, RZ, RZ, R106 ;  /* 0x000000ffff377224 */ /* 0x000fcc00078e006a */
[----:B------:R-:W-:Y:S02]  /*8250*/  IMAD.MOV.U32 R48, RZ, RZ, R102 ;  /* 0x000000ffff307224 */ /* 0x000fe400078e0066 */
[----:B------:R-:W-:Y:S02]  /*8260*/  IMAD.MOV.U32 R49, RZ, RZ, R108 ;  /* 0x000000ffff317224 */ /* 0x000fe400078e006c */
[----:B------:R-:W-:Y:S02]  /*8270*/  IMAD.MOV.U32 R50, RZ, RZ, R100 ;  /* 0x000000ffff327224 */ /* 0x000fe400078e0064 */
[----:B------:R-:W-:Y:S01]  /*8280*/  IMAD.MOV.U32 R51, RZ, RZ, R106 ;  /* 0x000000ffff337224 */ /* 0x000fe200078e006a */
[----:B------:R-:W-:Y:S01]  /*8290*/  HMMA.16816.F32 R68, R52, R60, R68 ;  /* 0x0000003c3444723c */ /* 0x000fe20000001844 */
[----:B------:R-:W-:Y:S02]  /*82a0*/  IMAD.MOV.U32 R72, RZ, RZ, R115 ;  /* 0x000000ffff487224 */ /* 0x000fe400078e0073 */
[----:B------:R-:W-:-:S02]  /*82b0*/  IMAD.MOV.U32 R73, RZ, RZ, R119 ;  /* 0x000000ffff497224 */ /* 0x000fc400078e0077 */
[----:B------:R-:W-:Y:S01]  /*82c0*/  IMAD.MOV.U32 R74, RZ, RZ, R111 ;  /* 0x000000ffff4a7224 */ /* 0x000fe200078e006f */
[----:B------:R-:W-:Y:S01]  /*82d0*/  HMMA.16816.F32 R52, R48, R122, R64 ;  /* 0x0000007a3034723c */ /* 0x000fe20000001840 */
[----:B------:R-:W-:-:S06]  /*82e0*/  IMAD.MOV.U32 R75, RZ, RZ, R117 ;  /* 0x000000ffff4b7224 */ /* 0x000fcc00078e0075 */
[----:B------:R-:W-:Y:S02]  /*82f0*/  IMAD.MOV.U32 R64, RZ, RZ, R102 ;  /* 0x000000ffff407224 */ /* 0x000fe400078e0066 */
[----:B------:R-:W-:Y:S02]  /*8300*/  IMAD.MOV.U32 R65, RZ, RZ, R108 ;  /* 0x000000ffff417224 */ /* 0x000fe400078e006c */
[----:B------:R-:W-:Y:S02]  /*8310*/  IMAD.MOV.U32 R66, RZ, RZ, R100 ;  /* 0x000000ffff427224 */ /* 0x000fe400078e0064 */
[----:B------:R-:W-:Y:S01]  /*8320*/  IMAD.MOV.U32 R67, RZ, RZ, R106 ;  /* 0x000000ffff437224 */ /* 0x000fe200078e006a */
[----:B------:R-:W-:Y:S01]  /*8330*/  HMMA.16816.F32 R72, R72, R120, R84 ;  /* 0x000000784848723c */ /* 0x000fe20000001854 */
[----:B------:R-:W-:Y:S02]  /*8340*/  F2FP.F16.E4M3.UNPACK_B R94, R62.H1 ;  /* 0x0000003eff5e723e */ /* 0x000fe400030006ff */
[----:B------:R-:W-:-:S03]  /*8350*/  F2FP.F16.E4M3.UNPACK_B R95, R63.H1 ;  /* 0x0000003fff5f723e */ /* 0x000fc600030006ff */
[----:B------:R-:W-:Y:S01]  /*8360*/  HMMA.16816.F32 R48, R48, R112, R76 ;  /* 0x000000703030723c */ /* 0x000fe2000000184c */
[----:B------:R-:W-:Y:S02]  /*8370*/  IMAD.MOV.U32 R84, RZ, RZ, R115 ;  /* 0x000000ffff547224 */ /* 0x000fe400078e0073 */
[----:B------:R-:W-:Y:S02]  /*8380*/  IMAD.MOV.U32 R85, RZ, RZ, R119 ;  /* 0x000000ffff557224 */ /* 0x000fe400078e0077 */
[----:B------:R-:W-:Y:S01]  /*8390*/  IMAD.MOV.U32 R86, RZ, RZ, R111 ;  /* 0x000000ffff567224 */ /* 0x000fe200078e006f */
[----:B------:R-:W-:Y:S01]  /*83a0*/  HMMA.16816.F32 R64, R64, R126, R88 ;  /* 0x0000007e4040723c */ /* 0x000fe20000001858 */
[----:B------:R-:W-:Y:S01]  /*83b0*/  IMAD.MOV.U32 R87, RZ, RZ, R117 ;  /* 0x000000ffff577224 */ /* 0x000fe200078e0075 */
[----:B------:R-:W-:Y:S01]  /*83c0*/  UIADD3 UR6, UR6, 0x40, URZ ;  /* 0x0000004006067890 */ /* 0x000fe2000fffe03f */
[----:B------:R-:W-:Y:S02]  /*83d0*/  IMAD.MOV.U32 R60, RZ, RZ, R103 ;  /* 0x000000ffff3c7224 */ /* 0x000fe400078e0067 */
[----:B------:R-:W-:-:S02]  /*83e0*/  IMAD.MOV.U32 R61, RZ, RZ, R109 ;  /* 0x000000ffff3d7224 */ /* 0x000fc400078e006d */
[----:B------:R-:W-:Y:S01]  /*83f0*/  IMAD.MOV.U32 R62, RZ, RZ, R101 ;  /* 0x000000ffff3e7224 */ /* 0x000fe200078e0065 */
[----:B------:R-:W-:Y:S01]  /*8400*/  HMMA.16816.F32 R84, R84, R94, R56 ;  /* 0x0000005e5454723c */ /* 0x000fe20000001838 */
[----:B------:R-:W-:Y:S01]  /*8410*/  IMAD.MOV.U32 R63, RZ, RZ, R107 ;  /* 0x000000ffff3f7224 */ /* 0x000fe200078e006b */
[----:B-1----:R-:W-:-:S05]  /*8420*/  ISETP.LE.AND P2, PT, R47, UR6, PT ;  /* 0x000000062f007c0c */ /* 0x002fca000bf43270 */
[----:B------:R-:W-:Y:S02]  /*8430*/  IMAD.MOV.U32 R56, RZ, RZ, R103 ;  /* 0x000000ffff387224 */ /* 0x000fe400078e0067 */
[----:B------:R-:W-:Y:S02]  /*8440*/  IMAD.MOV.U32 R57, RZ, RZ, R109 ;  /* 0x000000ffff397224 */ /* 0x000fe400078e006d */
[----:B------:R-:W-:Y:S02]  /*8450*/  IMAD.MOV.U32 R58, RZ, RZ, R101 ;  /* 0x000000ffff3a7224 */ /* 0x000fe400078e0065 */
[----:B------:R-:W-:Y:S01]  /*8460*/  IMAD.MOV.U32 R59, RZ, RZ, R107 ;  /* 0x000000ffff3b7224 */ /* 0x000fe200078e006b */
[----:B------:R-:W-:Y:S06]  /*8470*/  HMMA.16816.F32 R88, R60, R104, R52 ;  /* 0x000000683c58723c */ /* 0x000fec0000001834 */
[----:B------:R-:W-:Y:S01]  /*8480*/  HMMA.16816.F32 R76, R56, R120, R68 ;  /* 0x00000078384c723c */ /* 0x000fe20000001844 */
[----:B------:R-:W-:-:S02]  /*8490*/  IMAD.MOV.U32 R52, RZ, RZ, R103 ;  /* 0x000000ffff347224 */ /* 0x000fc400078e0067 */
[----:B------:R-:W-:Y:S02]  /*84a0*/  IMAD.MOV.U32 R53, RZ, RZ, R109 ;  /* 0x000000ffff357224 */ /* 0x000fe400078e006d */
[----:B------:R-:W-:Y:S02]  /*84b0*/  IMAD.MOV.U32 R54, RZ, RZ, R101 ;  /* 0x000000ffff367224 */ /* 0x000fe400078e0065 */
[----:B------:R-:W-:Y:S02]  /*84c0*/  IMAD.MOV.U32 R68, RZ, RZ, R103 ;  /* 0x000000ffff447224 */ /* 0x000fe400078e0067 */
[----:B------:R-:W-:Y:S02]  /*84d0*/  IMAD.MOV.U32 R69, RZ, RZ, R109 ;  /* 0x000000ffff457224 */ /* 0x000fe400078e006d */
[----:B------:R-:W-:Y:S02]  /*84e0*/  IMAD.MOV.U32 R70, RZ, RZ, R101 ;  /* 0x000000ffff467224 */ /* 0x000fe400078e0065 */
[----:B------:R-:W-:-:S02]  /*84f0*/  IMAD.MOV.U32 R71, RZ, RZ, R107 ;  /* 0x000000ffff477224 */ /* 0x000fc400078e006b */
[----:B------:R-:W-:Y:S01]  /*8500*/  IMAD.MOV.U32 R55, RZ, RZ, R107 ;  /* 0x000000ffff377224 */ /* 0x000fe200078e006b */
[----:B------:R-:W-:Y:S02]  /*8510*/  ULEA UR5, UR13, UR5, 0x6 ;  /* 0x000000050d057291 */ /* 0x000fe4000f8e303f */
[----:B------:R-:W-:Y:S02]  /*8520*/  ULEA UR4, UR14, UR4, 0x6 ;  /* 0x000000040e047291 */ /* 0x000fe4000f8e303f */
[----:B------:R-:W-:Y:S01]  /*8530*/  HMMA.16816.F32 R68, R68, R94, R48 ;  /* 0x0000005e4444723c */ /* 0x000fe20000001830 */
[----:B------:R-:W-:Y:S01]  /*8540*/  FFMA R4, R40, R4, R45 ;  /* 0x0000000428047223 */ /* 0x000fe2000000002d */
[----:B------:R-:W-:Y:S01]  /*8550*/  FFMA R5, R0, R5, R3 ;  /* 0x0000000500057223 */ /* 0x000fe20000000003 */
[----:B------:R-:W-:-:S03]  /*8560*/  FFMA R38, R2, R38, R46 ;  /* 0x0000002602267223 */ /* 0x000fc6000000002e */
[----:B------:R-:W-:Y:S01]  /*8570*/  HMMA.16816.F32 R64, R52, R92, R64 ;  /* 0x0000005c3440723c */ /* 0x000fe20000001840 */
[----:B------:R-:W-:Y:S02]  /*8580*/  IMAD.MOV.U32 R3, RZ, RZ, R41 ;  /* 0x000000ffff037224 */ /* 0x000fe400078e0029 */
[----:B------:R-:W-:Y:S02]  /*8590*/  IMAD.MOV.U32 R40, RZ, RZ, R42 ;  /* 0x000000ffff287224 */ /* 0x000fe400078e002a */
[----:B------:R-:W-:Y:S02]  /*85a0*/  IMAD.MOV.U32 R0, RZ, RZ, R43 ;  /* 0x000000ffff007224 */ /* 0x000fe400078e002b */
[----:B------:R-:W-:Y:S01]  /*85b0*/  IMAD.MOV.U32 R2, RZ, RZ, R44 ;  /* 0x000000ffff027224 */ /* 0x000fe200078e002c */
[----:B------:R-:W-:-:S01]  /*85c0*/  NOP ;  /* 0x0000000000007918 */ /* 0x000fc20000000000 */
[----:B------:R-:W-:-:S15]  /*85d0*/  @!P2 BRA `(.L_x_1) ;  /* 0xffffffac0044a947 */ /* 0x000fde000383ffff */
.L_x_0:
[----:B------:R-:W0:Y:S01]  /*85e0*/  S2R R53, SR_TID.X ;  /* 0x0000000000357919 */ /* 0x000e220000002100 */
[C---:B------:R-:W-:Y:S01]  /*85f0*/  FSETP.GT.AND P2, PT, |R38|.reuse, 8.50705917302346158658e+37, PT ;  /* 0x7e8000002600780b */ /* 0x040fe20003f44200 */
[----:B------:R-:W-:Y:S01]  /*8600*/  IMAD.MOV.U32 R35, RZ, RZ, R39 ;  /* 0x000000ffff237224 */ /* 0x000fe200078e0027 */
[C---:B------:R-:W-:Y:S01]  /*8610*/  FSETP.GEU.AND P1, PT, |R38|.reuse, 1.175494350822287508e-38, PT ;  /* 0x008000002600780b */ /* 0x040fe20003f2e200 */
[----:B------:R-:W-:Y:S01]  /*8620*/  IMAD.MOV.U32 R32, RZ, RZ, R4 ;  /* 0x000000ffff207224 */ /* 0x000fe200078e0004 */
[----:B------:R-:W-:Y:S01]  /*8630*/  FSETP.GEU.AND P6, PT, R38, 1.175494350822287508e-38, PT ;  /* 0x008000002600780b */ /* 0x000fe20003fce000 */
[----:B------:R-:W-:Y:S01]  /*8640*/  IMAD.MOV.U32 R20, RZ, RZ, R5 ;  /* 0x000000ffff147224 */ /* 0x000fe200078e0005 */
[----:B------:R-:W-:Y:S01]  /*8650*/  FSETP.GEU.AND P3, PT, R35, 1.175494350822287508e-38, PT ;  /* 0x008000002300780b */ /* 0x000fe20003f6e000 */
[----:B------:R-:W-:Y:S01]  /*8660*/  BAR.SYNC.DEFER_BLOCKING 0x0 ;  /* 0x0000000000007b1d */ /* 0x000fe20000010000 */
[----:B------:R-:W-:Y:S01]  /*8670*/  FSETP.GEU.AND P4, PT, R32, 1.175494350822287508e-38, PT ;  /* 0x008000002000780b */ /* 0x000fe20003f8e000 */
[C---:B------:R-:W-:Y:S01]  /*8680*/  FMUL R5, R20.reuse, 8388608 ;  /* 0x4b00000014057820 */ /* 0x040fe20000400000 */
[----:B------:R-:W-:-:S02]  /*8690*/  FSETP.GEU.AND P5, PT, R20, 1.175494350822287508e-38, PT ;  /* 0x008000001400780b */ /* 0x000fc40003fae000 */
[----:B------:R-:W-:Y:S01]  /*86a0*/  FSEL R8, RZ, -23, P3 ;  /* 0xc1b80000ff087808 */ /* 0x000fe20001800000 */
[----:B------:R-:W-:Y:S01]  /*86b0*/  @P2 FMUL R67, R67, 0.25 ;  /* 0x3e80000043432820 */ /* 0x000fe20000400000 */
[----:B------:R-:W-:Y:S01]  /*86c0*/  @P2 FMUL R66, R66, 0.25 ;  /* 0x3e80000042422820 */ /* 0x000fe20000400000 */
[----:B------:R-:W-:Y:S01]  /*86d0*/  @P2 FMUL R71, R71, 0.25 ;  /* 0x3e80000047472820 */ /* 0x000fe20000400000 */
[----:B------:R-:W-:Y:S01]  /*86e0*/  @P2 FMUL R70, R70, 0.25 ;  /* 0x3e80000046462820 */ /* 0x000fe20000400000 */
[----:B------:R-:W-:Y:S01]  /*86f0*/  @P2 FMUL R79, R79, 0.25 ;  /* 0x3e8000004f4f2820 */ /* 0x000fe20000400000 */
[----:B------:R-:W-:Y:S01]  /*8700*/  @P2 FMUL R78, R78, 0.25 ;  /* 0x3e8000004e4e2820 */ /* 0x000fe20000400000 */
[----:B------:R-:W-:Y:S01]  /*8710*/  @P2 FMUL R91, R91, 0.25 ;  /* 0x3e8000005b5b2820 */ /* 0x000fe20000400000 */
[----:B------:R-:W-:Y:S01]  /*8720*/  @P2 FMUL R90, R90, 0.25 ;  /* 0x3e8000005a5a2820 */ /* 0x000fe20000400000 */
[----:B------:R-:W-:Y:S01]  /*8730*/  @!P1 FMUL R67, R67, 16777216 ;  /* 0x4b80000043439820 */ /* 0x000fe20000400000 */
[----:B------:R-:W-:Y:S01]  /*8740*/  @!P1 FMUL R66, R66, 16777216 ;  /* 0x4b80000042429820 */ /* 0x000fe20000400000 */
[----:B------:R-:W-:Y:S01]  /*8750*/  @!P1 FMUL R71, R71, 16777216 ;  /* 0x4b80000047479820 */ /* 0x000fe20000400000 */
[----:B------:R-:W-:Y:S01]  /*8760*/  @!P1 FMUL R70, R70, 16777216 ;  /* 0x4b80000046469820 */ /* 0x000fe20000400000 */
[----:B------:R-:W-:Y:S01]  /*8770*/  @!P1 FMUL R79, R79, 16777216 ;  /* 0x4b8000004f4f9820 */ /* 0x000fe20000400000 */
[----:B------:R-:W-:Y:S01]  /*8780*/  @!P1 FMUL R78, R78, 16777216 ;  /* 0x4b8000004e4e9820 */ /* 0x000fe20000400000 */
[----:B------:R-:W-:Y:S01]  /*8790*/  @!P1 FMUL R91, R91, 16777216 ;  /* 0x4b8000005b5b9820 */ /* 0x000fe20000400000 */
[----:B------:R-:W-:Y:S01]  /*87a0*/  @!P1 FMUL R90, R90, 16777216 ;  /* 0x4b8000005a5a9820 */ /* 0x000fe20000400000 */
[----:B------:R-:W-:Y:S01]  /*87b0*/  FSEL R5, R5, R20, !P5 ;  /* 0x0000001405057208 */ /* 0x000fe20006800000 */
[----:B------:R-:W2:Y:S01]  /*87c0*/  S2R R94, SR_TID.X ;  /* 0x00000000005e7919 */ /* 0x000ea20000002100 */
[C---:B0-----:R-:W-:Y:S01]  /*87d0*/  LOP3.LUT R3, R53.reuse, 0x3f, RZ, 0xc0, !PT ;  /* 0x0000003f35037812 */ /* 0x041fe200078ec0ff */
[C---:B------:R-:W-:Y:S01]  /*87e0*/  IMAD.SHL.U32 R51, R53.reuse, 0x20, RZ ;  /* 0x0000002035337824 */ /* 0x040fe200078e00ff */
[----:B-1----:R-:W-:Y:S01]  /*87f0*/  LOP3.LUT R2, R53, 0x18, RZ, 0xc0, !PT ;  /* 0x0000001835027812 */ /* 0x002fe200078ec0ff */
[----:B------:R-:W-:Y:S01]  /*8800*/  VIADD R11, R5, 0xc0cafb0d ;  /* 0xc0cafb0d050b7836 */ /* 0x000fe20000000000 */
[C---:B------:R-:W-:Y:S01]  /*8810*/  LOP3.LUT R0, R53.reuse, 0xc0, RZ, 0xc0, !PT ;  /* 0x000000c035007812 */ /* 0x040fe200078ec0ff */
[----:B------:R-:W0:Y:S01]  /*8820*/  S2R R92, SR_CTAID.X ;  /* 0x00000000005c7919 */ /* 0x000e220000002500 */
[----:B------:R-:W-:Y:S01]  /*8830*/  LOP3.LUT R6, R53, 0xe0, RZ, 0xc0, !PT ;  /* 0x000000e035067812 */ /* 0x000fe200078ec0ff */
[----:B------:R-:W-:Y:S01]  /*8840*/  IMAD R3, R2, 0x40, R3 ;  /* 0x0000004002037824 */ /* 0x000fe200078e0203 */
[----:B------:R-:W-:Y:S01]  /*8850*/  SHF.R.U32.HI R0, RZ, 0x1, R0 ;  /* 0x00000001ff007819 */ /* 0x000fe20000011600 */
[----:B------:R-:W-:Y:S01]  /*8860*/  ULDC.64 UR4, c[0x0][0x270] ;  /* 0x00009c0000047ab9 */ /* 0x000fe20000000a00 */
[----:B------:R-:W-:Y:S01]  /*8870*/  LOP3.LUT R51, R51, 0x60, RZ, 0xc0, !PT ;  /* 0x0000006033337812 */ /* 0x000fe200078ec0ff */
[----:B------:R-:W-:Y:S01]  /*8880*/  IMAD.SHL.U32 R3, R3, 0x4, RZ ;  /* 0x0000000403037824 */ /* 0x000fe200078e00ff */
[----:B------:R-:W-:Y:S01]  /*8890*/  LOP3.LUT R7, R53, 0xff, RZ, 0xc0, !PT ;  /* 0x000000ff35077812 */ /* 0x000fe200078ec0ff */
[----:B------:R-:W-:Y:S01]  /*88a0*/  UIMAD UR4, UR8, UR4, URZ ;  /* 0x00000004080472a4 */ /* 0x000fe2000f8e023f */
[----:B------:R-:W-:Y:S01]  /*88b0*/  FSEL R12, RZ, -23, P5 ;  /* 0xc1b80000ff0c7808 */ /* 0x000fe20002800000 */
[----:B------:R-:W-:Y:S01]  /*88c0*/  IMAD R51, R6, 0x8, R51 ;  /* 0x0000000806337824 */ /* 0x000fe200078e0233 */
[----:B------:R-:W-:Y:S01]  /*88d0*/  LOP3.LUT R0, R3, R0, RZ, 0x3c, !PT ;  /* 0x0000000003007212 */ /* 0x000fe200078e3cff */
[----:B------:R-:W-:Y:S01]  /*88e0*/  IMAD.SHL.U32 R3, R53, 0x10, RZ ;  /* 0x0000001035037824 */ /* 0x000fe200078e00ff */
[----:B------:R-:W-:Y:S01]  /*88f0*/  ISETP.GE.U32.AND P0, PT, R7, 0x20, PT ;  /* 0x000000200700780c */ /* 0x000fe20003f06070 */
[----:B------:R-:W-:Y:S01]  /*8900*/  FMUL R6, R35, 8388608 ;  /* 0x4b00000023067820 */ /* 0x000fe20000400000 */
[C---:B------:R-:W-:Y:S01]  /*8910*/  FMUL R7, R32.reuse, 8388608 ;  /* 0x4b00000020077820 */ /* 0x040fe20000400000 */
[----:B------:R-:W-:-:S02]  /*8920*/  FSETP.GEU.AND P5, PT, |R32|, 1.175494350822287508e-38, PT ;  /* 0x008000002000780b */ /* 0x000fc40003fae200 */
[----:B------:R-:W-:Y:S02]  /*8930*/  LOP3.LUT R3, R3, 0x70, RZ, 0xc0, !PT ;  /* 0x0000007003037812 */ /* 0x000fe400078ec0ff */
[----:B------:R-:W-:Y:S02]  /*8940*/  FSEL R6, R6, R35, !P3 ;  /* 0x0000002306067208 */ /* 0x000fe40005800000 */
[----:B------:R-:W-:Y:S01]  /*8950*/  FSEL R7, R7, R32, !P4 ;  /* 0x0000002007077208 */ /* 0x000fe20006000000 */
[----:B------:R-:W-:Y:S01]  /*8960*/  VIADD R3, R3, UR7 ;  /* 0x0000000703037c36 */ /* 0x000fe20008000000 */
[----:B------:R-:W-:Y:S01]  /*8970*/  FSETP.GT.AND P3, PT, |R20|, 8.50705917302346158658e+37, PT ;  /* 0x7e8000001400780b */ /* 0x000fe20003f64200 */
[----:B------:R-:W-:Y:S01]  /*8980*/  VIADD R4, R6, 0xc0cafb0d ;  /* 0xc0cafb0d06047836 */ /* 0x000fe20000000000 */
[----:B------:R-:W-:Y:S01]  /*8990*/  LOP3.LUT R16, R11, 0xff800000, RZ, 0xc0, !PT ;  /* 0xff8000000b107812 */ /* 0x000fe200078ec0ff */
[----:B------:R-:W-:Y:S01]  /*89a0*/  VIADD R9, R7, 0xc0cafb0d ;  /* 0xc0cafb0d07097836 */ /* 0x000fe20000000000 */
[----:B------:R-:W-:Y:S01]  /*89b0*/  LEA.HI R2, R2, R3, RZ, 0x1f ;  /* 0x0000000302027211 */ /* 0x000fe200078ff8ff */
[----:B------:R-:W-:Y:S01]  /*89c0*/  FMUL R3, R38, 8388608 ;  /* 0x4b00000026037820 */ /* 0x000fe20000400000 */
[----:B------:R-:W-:-:S02]  /*89d0*/  LOP3.LUT R13, R4, 0xff800000, RZ, 0xc0, !PT ;  /* 0xff800000040d7812 */ /* 0x000fc400078ec0ff */
[----:B------:R-:W-:Y:S02]  /*89e0*/  LOP3.LUT R14, R9, 0xff800000, RZ, 0xc0, !PT ;  /* 0xff800000090e7812 */ /* 0x000fe400078ec0ff */
[----:B------:R-:W-:Y:S01]  /*89f0*/  FSEL R3, R3, R38, !P6 ;  /* 0x0000002603037208 */ /* 0x000fe20007000000 */
[----:B------:R-:W-:Y:S01]  /*8a00*/  @P2 FMUL R38, R38, 0.25 ;  /* 0x3e80000026262820 */ /* 0x000fe20000400000 */
[----:B------:R-:W-:Y:S01]  /*8a10*/  I2FP.F32.S32 R9, R13 ;  /* 0x0000000d00097245 */ /* 0x000fe20000201400 */
[----:B------:R-:W-:Y:S01]  /*8a20*/  @P3 FMUL R65, R65, 0.25 ;  /* 0x3e80000041413820 */ /* 0x000fe20000400000 */
[----:B------:R-:W-:Y:S01]  /*8a30*/  FSEL R10, RZ, -23, P4 ;  /* 0xc1b80000ff0a7808 */ /* 0x000fe20002000000 */
[----:B------:R-:W-:Y:S01]  /*8a40*/  @!P1 FMUL R38, R38, 16777216 ;  /* 0x4b80000026269820 */ /* 0x000fe20000400000 */
[----:B------:R-:W-:Y:S01]  /*8a50*/  FSETP.GT.AND P1, PT, |R32|, 8.50705917302346158658e+37, PT ;  /* 0x7e8000002000780b */ /* 0x000fe20003f24200 */
[----:B------:R-:W-:Y:S01]  /*8a60*/  VIADD R15, R3, 0xc0cafb0d ;  /* 0xc0cafb0d030f7836 */ /* 0x000fe20000000000 */
[----:B------:R-:W-:Y:S01]  /*8a70*/  I2FP.F32.S32 R11, R14 ;  /* 0x0000000e000b7245 */ /* 0x000fe20000201400 */
[----:B------:R-:W-:Y:S01]  /*8a80*/  FFMA.FTZ R8, R9, 1.1920928955078125e-07, R8 ;  /* 0x3400000009087823 */ /* 0x000fe20000010008 */
[----:B------:R-:W-:Y:S01]  /*8a90*/  FSEL R4, RZ, -23, P6 ;  /* 0xc1b80000ff047808 */ /* 0x000fe20003000000 */
[----:B------:R-:W-:Y:S01]  /*8aa0*/  @P3 FMUL R64, R64, 0.25 ;  /* 0x3e80000040403820 */ /* 0x000fe20000400000 */
[----:B------:R-:W-:Y:S01]  /*8ab0*/  LOP3.LUT R18, R15, 0xff800000, RZ, 0xc0, !PT ;  /* 0xff8000000f127812 */ /* 0x000fe200078ec0ff */
[----:B------:R-:W-:Y:S01]  /*8ac0*/  FFMA.FTZ R9, R11, 1.1920928955078125e-07, R10 ;  /* 0x340000000b097823 */ /* 0x000fe2000001000a */
[----:B------:R-:W-:Y:S01]  /*8ad0*/  FSETP.GT.AND P2, PT, |R35|, 8.50705917302346158658e+37, PT ;  /* 0x7e8000002300780b */ /* 0x000fe20003f44200 */
[----:B------:R-:W-:Y:S01]  /*8ae0*/  @P3 FMUL R69, R69, 0.25 ;  /* 0x3e80000045453820 */ /* 0x000fe20000400000 */
[----:B------:R-:W-:Y:S01]  /*8af0*/  I2FP.F32.S32 R17, R18 ;  /* 0x0000001200117245 */ /* 0x000fe20000201400 */
[----:B------:R-:W-:Y:S01]  /*8b00*/  @P3 FMUL R68, R68, 0.25 ;  /* 0x3e80000044443820 */ /* 0x000fe20000400000 */
[----:B------:R-:W-:Y:S01]  /*8b10*/  FSETP.GEU.AND P4, PT, |R20|, 1.175494350822287508e-38, PT ;  /* 0x008000001400780b */ /* 0x000fe20003f8e200 */
[----:B------:R-:W-:Y:S01]  /*8b20*/  @P1 FMUL R32, R32, 0.25 ;  /* 0x3e80000020201820 */ /* 0x000fe20000400000 */
[----:B------:R-:W-:Y:S01]  /*8b30*/  @P3 FMUL R20, R20, 0.25 ;  /* 0x3e80000014143820 */ /* 0x000fe20000400000 */
[----:B------:R-:W-:Y:S01]  /*8b40*/  FFMA.FTZ R11, R17, 1.1920928955078125e-07, R4 ;  /* 0x34000000110b7823 */ /* 0x000fe20000010004 */
[----:B------:R-:W-:Y:S01]  /*8b50*/  @P3 FMUL R77, R77, 0.25 ;  /* 0x3e8000004d4d3820 */ /* 0x000fe20000400000 */
[----:B------:R-:W-:Y:S01]  /*8b60*/  @!P5 FMUL R32, R32, 16777216 ;  /* 0x4b8000002020d820 */ /* 0x000fe20000400000 */
[----:B------:R-:W-:Y:S01]  /*8b70*/  @P3 FMUL R76, R76, 0.25 ;  /* 0x3e8000004c4c3820 */ /* 0x000fe20000400000 */
[----:B------:R-:W-:Y:S01]  /*8b80*/  @P3 FMUL R89, R89, 0.25 ;  /* 0x3e80000059593820 */ /* 0x000fe20000400000 */
[----:B------:R-:W-:Y:S01]  /*8b90*/  @P3 FMUL R88, R88, 0.25 ;  /* 0x3e80000058583820 */ /* 0x000fe20000400000 */
[----:B------:R-:W1:Y:S01]  /*8ba0*/  MUFU.RCP R31, R32 ;  /* 0x00000020001f7308 */ /* 0x000e620000001000 */
[----:B------:R-:W-:Y:S01]  /*8bb0*/  FSETP.GEU.AND P3, PT, |R35|, 1.175494350822287508e-38, PT ;  /* 0x008000002300780b */ /* 0x000fe20003f6e200 */
[----:B------:R-:W-:Y:S01]  /*8bc0*/  @P1 FMUL R83, R83, 0.25 ;  /* 0x3e80000053531820 */ /* 0x000fe20000400000 */
[----:B------:R-:W-:Y:S01]  /*8bd0*/  @P1 FMUL R82, R82, 0.25 ;  /* 0x3e80000052521820 */ /* 0x000fe20000400000 */
[----:B------:R-:W-:Y:S01]  /*8be0*/  @P1 FMUL R87, R87, 0.25 ;  /* 0x3e80000057571820 */ /* 0x000fe20000400000 */
[----:B------:R-:W-:Y:S01]  /*8bf0*/  @P1 FMUL R86, R86, 0.25 ;  /* 0x3e80000056561820 */ /* 0x000fe20000400000 */
[----:B------:R-:W-:Y:S01]  /*8c00*/  @P1 FMUL R75, R75, 0.25 ;  /* 0x3e8000004b4b1820 */ /* 0x000fe20000400000 */
[----:B------:R-:W-:Y:S01]  /*8c10*/  @P1 FMUL R74, R74, 0.25 ;  /* 0x3e8000004a4a1820 */ /* 0x000fe20000400000 */
[----:B------:R-:W3:Y:S01]  /*8c20*/  MUFU.RCP R4, R38 ;  /* 0x0000002600047308 */ /* 0x000ee20000001000 */
[----:B------:R-:W-:Y:S01]  /*8c30*/  @P1 FMUL R99, R99, 0.25 ;  /* 0x3e80000063631820 */ /* 0x000fe20000400000 */
[----:B------:R-:W-:Y:S01]  /*8c40*/  @P1 FMUL R98, R98, 0.25 ;  /* 0x3e80000062621820 */ /* 0x000fe20000400000 */
[----:B------:R-:W-:Y:S01]  /*8c50*/  @P2 FMUL R35, R35, 0.25 ;  /* 0x3e80000023232820 */ /* 0x000fe20000400000 */
[----:B------:R-:W-:Y:S01]  /*8c60*/  I2FP.F32.S32 R15, R16 ;  /* 0x00000010000f7245 */ /* 0x000fe20000201400 */
        /* <DEDUP_REMOVED lines=10> */
[----:B------:R-:W-:Y:S01]  /*8d10*/  FFMA.FTZ R10, R15, 1.1920928955078125e-07, R12 ;  /* 0x340000000f0a7823 */ /* 0x000fe2000001000c */
[C---:B-1----:R-:W-:Y:S01]  /*8d20*/  FMUL R32, R31.reuse, R83 ;  /* 0x000000531f207220 */ /* 0x042fe20000400000 */
[C---:B------:R-:W-:Y:S01]  /*8d30*/  FMUL R33, R31.reuse, R82 ;  /* 0x000000521f217220 */ /* 0x040fe20000400000 */
[C---:B------:R-:W-:Y:S01]  /*8d40*/  FMUL R36, R31.reuse, R87 ;  /* 0x000000571f247220 */ /* 0x040fe20000400000 */
[C---:B------:R-:W-:Y:S01]  /*8d50*/  FMUL R37, R31.reuse, R86 ;  /* 0x000000561f257220 */ /* 0x040fe20000400000 */
[C---:B------:R-:W-:Y:S01]  /*8d60*/  FMUL R39, R31.reuse, R75 ;  /* 0x0000004b1f277220 */ /* 0x040fe20000400000 */
[C---:B------:R-:W-:Y:S01]  /*8d70*/  FMUL R40, R31.reuse, R74 ;  /* 0x0000004a1f287220 */ /* 0x040fe20000400000 */
[C---:B------:R-:W-:Y:S01]  /*8d80*/  FMUL R47, R31.reuse, R99 ;  /* 0x000000631f2f7220 */ /* 0x040fe20000400000 */
[----:B------:R-:W-:Y:S01]  /*8d90*/  FMUL R48, R31, R98 ;  /* 0x000000621f307220 */ /* 0x000fe20000400000 */
[C---:B---3--:R-:W-:Y:S01]  /*8da0*/  FMUL R12, R4.reuse, R67 ;  /* 0x00000043040c7220 */ /* 0x048fe20000400000 */
[C---:B------:R-:W-:Y:S01]  /*8db0*/  FMUL R15, R4.reuse, R66 ;  /* 0x00000042040f7220 */ /* 0x040fe20000400000 */
[C---:B------:R-:W-:Y:S01]  /*8dc0*/  FMUL R19, R4.reuse, R71 ;  /* 0x0000004704137220 */ /* 0x040fe20000400000 */
[C---:B------:R-:W-:Y:S01]  /*8dd0*/  FMUL R22, R4.reuse, R70 ;  /* 0x0000004604167220 */ /* 0x040fe20000400000 */
[C---:B------:R-:W-:Y:S01]  /*8de0*/  FMUL R23, R4.reuse, R79 ;  /* 0x0000004f04177220 */ /* 0x040fe20000400000 */
[C---:B------:R-:W-:Y:S01]  /*8df0*/  FMUL R26, R4.reuse, R78 ;  /* 0x0000004e041a7220 */ /* 0x040fe20000400000 */
[C---:B------:R-:W-:Y:S01]  /*8e00*/  FMUL R27, R4.reuse, R91 ;  /* 0x0000005b041b7220 */ /* 0x040fe20000400000 */
[----:B------:R-:W-:Y:S01]  /*8e10*/  FMUL R30, R4, R90 ;  /* 0x0000005a041e7220 */ /* 0x000fe20000400000 */
[----:B------:R-:W1:Y:S01]  /*8e20*/  MUFU.RCP R31, R35 ;  /* 0x00000023001f7308 */ /* 0x000e620000001000 */
[----:B------:R-:W-:Y:S01]  /*8e30*/  @P2 FMUL R81, R81, 0.25 ;  /* 0x3e80000051512820 */ /* 0x000fe20000400000 */
        /* <DEDUP_REMOVED lines=24> */
[C---:B-1----:R-:W-:Y:S01]  /*8fc0*/  FMUL R34, R31.reuse, R81 ;  /* 0x000000511f227220 */ /* 0x042fe20000400000 */
[C---:B------:R-:W-:Y:S01]  /*8fd0*/  FMUL R35, R31.reuse, R80 ;  /* 0x000000501f237220 */ /* 0x040fe20000400000 */
[C---:B------:R-:W-:Y:S01]  /*8fe0*/  FMUL R49, R31.reuse, R97 ;  /* 0x000000611f317220 */ /* 0x040fe20000400000 */
[C---:B------:R-:W-:Y:S01]  /*8ff0*/  FMUL R50, R31.reuse, R96 ;  /* 0x000000601f327220 */ /* 0x040fe20000400000 */
[C---:B------:R-:W-:Y:S01]  /*9000*/  FMUL R45, R31.reuse, R73 ;  /* 0x000000491f2d7220 */ /* 0x040fe20000400000 */
[C---:B------:R-:W-:Y:S01]  /*9010*/  FMUL R46, R31.reuse, R72 ;  /* 0x000000481f2e7220 */ /* 0x040fe20000400000 */
[C---:B------:R-:W-:Y:S01]  /*9020*/  FMUL R38, R31.reuse, R85 ;  /* 0x000000551f267220 */ /* 0x040fe20000400000 */
        /* <DEDUP_REMOVED lines=8> */
[----:B------:R-:W-:Y:S01]  /*90b0*/  FMUL R4, R4, R88 ;  /* 0x0000005804047220 */ /* 0x000fe20000400000 */
[----:B------:R-:W-:Y:S01]  /*90c0*/  F2FP.SATFINITE.E4M3.F32.PACK_AB_MERGE_C R21, R21, R24, RZ ;  /* 0x000000181515723e */ /* 0x000fe200048070ff */
[----:B------:R-:W1:Y:S01]  /*90d0*/  LDC R78, c[0x0][0x278] ;  /* 0x00009e00ff4e7b82 */ /* 0x000e620000000800 */
[----:B------:R-:W-:Y:S01]  /*90e0*/  F2FP.SATFINITE.E4M3.F32.PACK_AB_MERGE_C R25, R25, R28, RZ ;  /* 0x0000001c1919723e */ /* 0x000fe200048070ff */
[----:B------:R-:W-:Y:S01]  /*90f0*/  IMAD.IADD R13, R6, 0x1, -R13 ;  /* 0x00000001060d7824 */ /* 0x000fe200078e0a0d */
[----:B------:R-:W-:Y:S01]  /*9100*/  F2FP.SATFINITE.E4M3.F32.PACK_AB_MERGE_C R31, R38, R31, RZ ;  /* 0x0000001f261f723e */ /* 0x000fe200048070ff */
[----:B------:R-:W-:Y:S01]  /*9110*/  IMAD.IADD R14, R7, 0x1, -R14 ;  /* 0x00000001070e7824 */ /* 0x000fe200078e0a0e */
[----:B------:R-:W-:Y:S01]  /*9120*/  F2FP.SATFINITE.E4M3.F32.PACK_AB_MERGE_C R4, R29, R4, RZ ;  /* 0x000000041d04723e */ /* 0x000fe200048070ff */
[----:B------:R-:W-:Y:S01]  /*9130*/  FADD R13, R13, -1 ;  /* 0xbf8000000d0d7421 */ /* 0x000fe20000000000 */
[----:B------:R-:W-:Y:S01]  /*9140*/  F2FP.SATFINITE.E4M3.F32.PACK_AB_MERGE_C R49, R49, R50, RZ ;  /* 0x000000323131723e */ /* 0x000fe200048070ff */
[----:B------:R-:W-:Y:S01]  /*9150*/  FADD R14, R14, -1 ;  /* 0xbf8000000e0e7421 */ /* 0x000fe20000000000 */
[----:B------:R-:W-:Y:S01]  /*9160*/  F2FP.SATFINITE.E4M3.F32.PACK_AB_MERGE_C R45, R45, R46, RZ ;  /* 0x0000002e2d2d723e */ /* 0x000fe200048070ff */
[----:B------:R-:W-:Y:S01]  /*9170*/  IMAD.IADD R16, R5, 0x1, -R16 ;  /* 0x0000000105107824 */ /* 0x000fe200078e0a10 */
[----:B------:R-:W-:Y:S01]  /*9180*/  F2FP.SATFINITE.E4M3.F32.PACK_AB_MERGE_C R47, R47, R48, RZ ;  /* 0x000000302f2f723e */ /* 0x000fe200048070ff */
[----:B------:R-:W-:Y:S01]  /*9190*/  IMAD.IADD R18, R3, 0x1, -R18 ;  /* 0x0000000103127824 */ /* 0x000fe200078e0a12 */
[----:B------:R-:W-:Y:S01]  /*91a0*/  F2FP.SATFINITE.E4M3.F32.PACK_AB_MERGE_C R39, R39, R40, RZ ;  /* 0x000000282727723e */ /* 0x000fe200048070ff */
[----:B------:R-:W-:Y:S01]  /*91b0*/  FADD R16, R16, -1 ;  /* 0xbf80000010107421 */ /* 0x000fe20000000000 */
[----:B------:R-:W-:Y:S01]  /*91c0*/  F2FP.SATFINITE.E4M3.F32.PACK_AB_MERGE_C R36, R36, R37, RZ ;  /* 0x000000252424723e */ /* 0x000fe200048070ff */
[----:B------:R-:W-:Y:S01]  /*91d0*/  IMAD.MOV.U32 R37, RZ, RZ, 0x3dc6b27f ;  /* 0x3dc6b27fff257424 */ /* 0x000fe200078e00ff */
[----:B------:R-:W-:Y:S01]  /*91e0*/  F2FP.SATFINITE.E4M3.F32.PACK_AB_MERGE_C R19, R19, R22, RZ ;  /* 0x000000161313723e */ /* 0x000fe200048070ff */
[----:B------:R-:W-:Y:S01]  /*91f0*/  FADD R18, R18, -1 ;  /* 0xbf80000012127421 */ /* 0x000fe20000000000 */
[----:B------:R-:W-:-:S02]  /*9200*/  LOP3.LUT R38, R31, 0xffff, RZ, 0xc0, !PT ;  /* 0x0000ffff1f267812 */ /* 0x000fc400078ec0ff */
[----:B------:R-:W-:Y:S02]  /*9210*/  LOP3.LUT R31, R4, 0xffff, RZ, 0xc0, !PT ;  /* 0x0000ffff041f7812 */ /* 0x000fe400078ec0ff */
[----:B------:R-:W-:Y:S02]  /*9220*/  LOP3.LUT R46, R25, 0xffff, RZ, 0xc0, !PT ;  /* 0x0000ffff192e7812 */ /* 0x000fe400078ec0ff */
[----:B------:R-:W-:Y:S02]  /*9230*/  LOP3.LUT R50, R21, 0xffff, RZ, 0xc0, !PT ;  /* 0x0000ffff15327812 */ /* 0x000fe400078ec0ff */
[----:B------:R-:W-:Y:S02]  /*9240*/  LOP3.LUT R49, R49, 0xffff, RZ, 0xc0, !PT ;  /* 0x0000ffff31317812 */ /* 0x000fe400078ec0ff */
[----:B------:R-:W-:Y:S02]  /*9250*/  LOP3.LUT R28, R45, 0xffff, RZ, 0xc0, !PT ;  /* 0x0000ffff2d1c7812 */ /* 0x000fe400078ec0ff */
[----:B------:R-:W-:-:S02]  /*9260*/  F2FP.SATFINITE.E4M3.F32.PACK_AB_MERGE_C R27, R27, R30, RZ ;  /* 0x0000001e1b1b723e */ /* 0x000fc400048070ff */
[----:B------:R-:W-:Y:S02]  /*9270*/  F2FP.SATFINITE.E4M3.F32.PACK_AB_MERGE_C R23, R23, R26, RZ ;  /* 0x0000001a1717723e */ /* 0x000fe400048070ff */
[----:B------:R-:W-:Y:S02]  /*9280*/  F2FP.SATFINITE.E4M3.F32.PACK_AB_MERGE_C R24, R17, R20, RZ ;  /* 0x000000141118723e */ /* 0x000fe400048070ff */
[----:B------:R-:W-:Y:S02]  /*9290*/  LOP3.LUT R47, R47, 0xffff, RZ, 0xc0, !PT ;  /* 0x0000ffff2f2f7812 */ /* 0x000fe400078ec0ff */
[----:B------:R-:W-:Y:S02]  /*92a0*/  LOP3.LUT R30, R39, 0xffff, RZ, 0xc0, !PT ;  /* 0x0000ffff271e7812 */ /* 0x000fe400078ec0ff */
[----:B------:R-:W-:Y:S02]  /*92b0*/  LOP3.LUT R40, R36, 0xffff, RZ, 0xc0, !PT ;  /* 0x0000ffff24287812 */ /* 0x000fe400078ec0ff */
[----:B------:R-:W-:-:S02]  /*92c0*/  LOP3.LUT R52, R19, 0xffff, RZ, 0xc0, !PT ;  /* 0x0000ffff13347812 */ /* 0x000fc400078ec0ff */
[----:B------:R-:W-:Y:S02]  /*92d0*/  F2FP.SATFINITE.E4M3.F32.PACK_AB_MERGE_C R26, R12, R15, RZ ;  /* 0x0000000f0c1a723e */ /* 0x000fe400048070ff */
[--C-:B------:R-:W-:Y:S02]  /*92e0*/  PRMT R20, R50, 0x3340, R1.reuse ;  /* 0x0000334032147816 */ /* 0x100fe40000000001 */
[----:B------:R-:W-:Y:S02]  /*92f0*/  PRMT R19, R31, 0x3340, R46 ;  /* 0x000033401f137816 */ /* 0x000fe4000000002e */
[----:B------:R-:W-:Y:S02]  /*9300*/  PRMT R15, R38, 0x3340, R1 ;  /* 0x00003340260f7816 */ /* 0x000fe40000000001 */
[----:B------:R-:W-:Y:S02]  /*9310*/  PRMT R4, R49, 0x3340, R28 ;  /* 0x0000334031047816 */ /* 0x000fe4000000001c */
[----:B------:R-:W-:-:S02]  /*9320*/  F2FP.SATFINITE.E4M3.F32.PACK_AB_MERGE_C R32, R32, R33, RZ ;  /* 0x000000212020723e */ /* 0x000fc400048070ff */
[----:B------:R-:W-:Y:S02]  /*9330*/  PRMT R17, R40, 0x3340, R1 ;  /* 0x0000334028117816 */ /* 0x000fe40000000001 */
[----:B------:R-:W-:Y:S02]  /*9340*/  PRMT R12, R47, 0x3340, R30 ;  /* 0x000033402f0c7816 */ /* 0x000fe4000000001e */
[----:B------:R-:W-:Y:S02]  /*9350*/  LOP3.LUT R33, R27, 0xffff, RZ, 0xc0, !PT ;  /* 0x0000ffff1b217812 */ /* 0x000fe400078ec0ff */
[----:B------:R-:W-:Y:S02]  /*9360*/  LOP3.LUT R48, R23, 0xffff, RZ, 0xc0, !PT ;  /* 0x0000ffff17307812 */ /* 0x000fe400078ec0ff */
[----:B------:R-:W-:Y:S02]  /*9370*/  PRMT R36, R19, 0x5410, R20 ;  /* 0x0000541013247816 */ /* 0x000fe40000000014 */
[----:B------:R-:W-:-:S02]  /*9380*/  PRMT R21, R4, 0x5410, R15 ;  /* 0x0000541004157816 */ /* 0x000fc4000000000f */
[----:B------:R-:W-:Y:S02]  /*9390*/  SHF.R.U32.HI R19, RZ, 0x8, R38 ;  /* 0x00000008ff137819 */ /* 0x000fe40000011626 */
[----:B------:R-:W-:Y:S02]  /*93a0*/  SHF.R.U32.HI R4, RZ, 0x8, R49 ;  /* 0x00000008ff047819 */ /* 0x000fe40000011631 */
[----:B------:R-:W-:Y:S02]  /*93b0*/  SHF.R.U32.HI R15, RZ, 0x8, R28 ;  /* 0x00000008ff0f7819 */ /* 0x000fe4000001161c */
[----:B------:R-:W-:Y:S02]  /*93c0*/  PRMT R25, R12, 0x5410, R17 ;  /* 0x000054100c197816 */ /* 0x000fe40000000011 */
[----:B------:R-:W-:Y:S02]  /*93d0*/  PRMT R23, R52, 0x3340, R1 ;  /* 0x0000334034177816 */ /* 0x000fe40000000001 */
[----:B------:R-:W-:-:S02]  /*93e0*/  PRMT R22, R33, 0x3340, R48 ;  /* 0x0000334021167816 */ /* 0x000fc40000000030 */
[----:B------:R-:W-:Y:S02]  /*93f0*/  SHF.R.U32.HI R12, RZ, 0x8, R47 ;  /* 0x00000008ff0c7819 */ /* 0x000fe4000001162f */
[----:B------:R-:W-:Y:S02]  /*9400*/  SHF.R.U32.HI R17, RZ, 0x8, R30 ;  /* 0x00000008ff117819 */ /* 0x000fe4000001161e */
[----:B------:R-:W-:Y:S02]  /*9410*/  LOP3.LUT R19, R19, 0xffff, RZ, 0xc0, !PT ;  /* 0x0000ffff13137812 */ /* 0x000fe400078ec0ff */
[----:B------:R-:W-:Y:S02]  /*9420*/  LOP3.LUT R15, R15, 0xffff, RZ, 0xc0, !PT ;  /* 0x0000ffff0f0f7812 */ /* 0x000fe400078ec0ff */
[----:B------:R-:W-:Y:S02]  /*9430*/  LOP3.LUT R4, R4, 0xffff, RZ, 0xc0, !PT ;  /* 0x0000ffff04047812 */ /* 0x000fe400078ec0ff */
[----:B------:R-:W-:-:S02]  /*9440*/  PRMT R29, R22, 0x5410, R23 ;  /* 0x00005410161d7816 */ /* 0x000fc40000000017 */
[----:B------:R-:W-:Y:S02]  /*9450*/  LOP3.LUT R17, R17, 0xffff, RZ, 0xc0, !PT ;  /* 0x0000ffff11117812 */ /* 0x000fe400078ec0ff */
[----:B------:R-:W-:Y:S02]  /*9460*/  LOP3.LUT R12, R12, 0xffff, RZ, 0xc0, !PT ;  /* 0x0000ffff0c0c7812 */ /* 0x000fe400078ec0ff */
[----:B------:R-:W-:Y:S02]  /*9470*/  PRMT R23, R19, 0x3340, R42 ;  /* 0x0000334013177816 */ /* 0x000fe4000000002a */
[----:B------:R-:W-:Y:S02]  /*9480*/  SHF.R.U32.HI R20, RZ, 0x8, R40 ;  /* 0x00000008ff147819 */ /* 0x000fe40000011628 */
[----:B------:R-:W-:Y:S02]  /*9490*/  PRMT R22, R4, 0x3340, R15 ;  /* 0x0000334004167816 */ /* 0x000fe4000000000f */
[----:B------:R-:W-:-:S02]  /*94a0*/  SHF.R.U32.HI R19, RZ, 0x8, R50 ;  /* 0x00000008ff137819 */ /* 0x000fc40000011632 */
[----:B------:R-:W-:Y:S02]  /*94b0*/  SHF.R.U32.HI R4, RZ, 0x8, R31 ;  /* 0x00000008ff047819 */ /* 0x000fe4000001161f */
[----:B------:R-:W-:Y:S02]  /*94c0*/  SHF.R.U32.HI R15, RZ, 0x8, R46 ;  /* 0x00000008ff0f7819 */ /* 0x000fe4000001162e */
[----:B------:R-:W-:Y:S02]  /*94d0*/  PRMT R27, R12, 0x3340, R17 ;  /* 0x000033400c1b7816 */ /* 0x000fe40000000011 */
[----:B------:R-:W-:Y:S02]  /*94e0*/  SHF.R.U32.HI R12, RZ, 0x8, R33 ;  /* 0x00000008ff0c7819 */ /* 0x000fe40000011621 */
[----:B------:R-:W-:Y:S02]  /*94f0*/  LOP3.LUT R20, R20, 0xffff, RZ, 0xc0, !PT ;  /* 0x0000ffff14147812 */ /* 0x000fe400078ec0ff */
[----:B------:R-:W-:-:S02]  /*9500*/  LOP3.LUT R19, R19, 0xffff, RZ, 0xc0, !PT ;  /* 0x0000ffff13137812 */ /* 0x000fc400078ec0ff */
[----:B------:R-:W-:Y:S02]  /*9510*/  LOP3.LUT R15, R15, 0xffff, RZ, 0xc0, !PT ;  /* 0x0000ffff0f0f7812 */ /* 0x000fe400078ec0ff */
[----:B------:R-:W-:Y:S02]  /*9520*/  LOP3.LUT R4, R4, 0xffff, RZ, 0xc0, !PT ;  /* 0x0000ffff04047812 */ /* 0x000fe400078ec0ff */
[----:B------:R-:W-:Y:S02]  /*9530*/  LOP3.LUT R28, R12, 0xffff, RZ, 0xc0, !PT ;  /* 0x0000ffff0c1c7812 */ /* 0x000fe400078ec0ff */
[----:B------:R-:W-:Y:S02]  /*9540*/  PRMT R30, R20, 0x3340, R1 ;  /* 0x00003340141e7816 */ /* 0x000fe40000000001 */
[----:B------:R-:W-:Y:S02]  /*9550*/  PRMT R12, R19, 0x3340, R42 ;  /* 0x00003340130c7816 */ /* 0x000fe4000000002a */
[----:B------:R-:W-:-:S02]  /*9560*/  SHF.R.U32.HI R20, RZ, 0x8, R52 ;  /* 0x00000008ff147819 */ /* 0x000fc40000011634 */
[----:B------:R-:W-:Y:S02]  /*9570*/  PRMT R15, R4, 0x3340, R15 ;  /* 0x00003340040f7816 */ /* 0x000fe4000000000f */
[----:B------:R-:W-:Y:S02]  /*9580*/  SHF.R.U32.HI R19, RZ, 0x5, R53 ;  /* 0x00000005ff137819 */ /* 0x000fe40000011635 */
[----:B------:R-:W-:Y:S02]  /*9590*/  SHF.R.U32.HI R17, RZ, 0x8, R48 ;  /* 0x00000008ff117819 */ /* 0x000fe40000011630 */
[----:B------:R-:W-:Y:S02]  /*95a0*/  F2FP.SATFINITE.E4M3.F32.PACK_AB_MERGE_C R34, R34, R35, RZ ;  /* 0x000000232222723e */ /* 0x000fe400048070ff */
[----:B------:R-:W-:Y:S02]  /*95b0*/  LOP3.LUT R20, R20, 0xffff, RZ, 0xc0, !PT ;  /* 0x0000ffff14147812 */ /* 0x000fe400078ec0ff */
[----:B------:R-:W-:-:S02]  /*95c0*/  LOP3.LUT R4, R53, 0x1c, RZ, 0xc0, !PT ;  /* 0x0000001c35047812 */ /* 0x000fc400078ec0ff */
[----:B------:R-:W-:Y:S02]  /*95d0*/  SGXT.U32 R19, R19, 0x3 ;  /* 0x000000031313781a */ /* 0x000fe40000000000 */
[----:B------:R-:W-:Y:S01]  /*95e0*/  PRMT R38, R15, 0x5410, R12 ;  /* 0x000054100f267816 */ /* 0x000fe2000000000c */
[----:B------:R-:W-:Y:S01]  /*95f0*/  FFMA.FTZ R12, R13, R37, -0.16845393180847167969 ;  /* 0xbe2c7f300d0c7423 */ /* 0x000fe20000010025 */
[----:B------:R-:W-:Y:S01]  /*9600*/  LOP3.LUT R17, R17, 0xffff, RZ, 0xc0, !PT ;  /* 0x0000ffff11117812 */ /* 0x000fe200078ec0ff */
[----:B------:R-:W-:Y:S01]  /*9610*/  IMAD.IADD R51, R4, 0x1, R51 ;  /* 0x0000000104337824 */ /* 0x000fe200078e0233 */
[----:B------:R-:W-:Y:S01]  /*9620*/  PRMT R40, R20, 0x3340, R1 ;  /* 0x0000334014287816 */ /* 0x000fe20000000001 */
[----:B-1----:R-:W-:Y:S01]  /*9630*/  IMAD R20, R19, R78, RZ ;  /* 0x0000004e13147224 */ /* 0x002fe200078e02ff */
[----:B------:R-:W-:Y:S01]  /*9640*/  LOP3.LUT R34, R34, 0xffff, RZ, 0xc0, !PT ;  /* 0x0000ffff22227812 */ /* 0x000fe200078ec0ff */
[----:B------:R-:W-:Y:S01]  /*9650*/  FFMA.FTZ R12, R13, R12, 0.1716887056827545166 ;  /* 0x3e2fcf2a0d0c7423 */ /* 0x000fe2000001000c */
[----:B------:R-:W-:-:S02]  /*9660*/  PRMT R23, R22, 0x5410, R23 ;  /* 0x0000541016177816 */ /* 0x000fc40000000017 */
[----:B------:R-:W-:Y:S01]  /*9670*/  LOP3.LUT R32, R32, 0xffff, RZ, 0xc0, !PT ;  /* 0x0000ffff20207812 */ /* 0x000fe200078ec0ff */
[----:B------:R-:W-:Y:S01]  /*9680*/  FFMA.FTZ R12, R13, R12, -0.17900948226451873779 ;  /* 0xbe374e430d0c7423 */ /* 0x000fe2000001000c */
[----:B------:R-:W-:Y:S02]  /*9690*/  LOP3.LUT R15, R24, 0xffff, RZ, 0xc0, !PT ;  /* 0x0000ffff180f7812 */ /* 0x000fe400078ec0ff */
[----:B------:R-:W-:Y:S01]  /*96a0*/  PRMT R27, R27, 0x5410, R30 ;  /* 0x000054101b1b7816 */ /* 0x000fe2000000001e */
[----:B------:R-:W-:Y:S01]  /*96b0*/  FFMA.FTZ R12, R13, R12, 0.20512372255325317383 ;  /* 0x3e520bf40d0c7423 */ /* 0x000fe2000001000c */
[----:B------:R-:W-:Y:S02]  /*96c0*/  PRMT R17, R28, 0x3340, R17 ;  /* 0x000033401c117816 */ /* 0x000fe40000000011 */
[----:B------:R-:W-:Y:S01]  /*96d0*/  PRMT R28, R21, 0x4210, R34 ;  /* 0x00004210151c7816 */ /* 0x000fe20000000022 */
[C---:B------:R-:W-:Y:S01]  /*96e0*/  IMAD R21, R78.reuse, 0x8, R20 ;  /* 0x000000084e157824 */ /* 0x040fe200078e0214 */
[----:B------:R-:W-:Y:S01]  /*96f0*/  PRMT R34, R23, 0x5210, R34 ;  /* 0x0000521017227816 */ /* 0x000fe20000000022 */
[----:B------:R-:W-:Y:S01]  /*9700*/  FFMA.FTZ R12, R13, R12, -0.24046532809734344482 ;  /* 0xbe763c8b0d0c7423 */ /* 0x000fe2000001000c */
[----:B------:R-:W-:Y:S01]  /*9710*/  PRMT R30, R25, 0x4210, R32 ;  /* 0x00004210191e7816 */ /* 0x000fe20000000020 */
[----:B------:R-:W-:Y:S01]  /*9720*/  IMAD R22, R78, 0x8, R21 ;  /* 0x000000084e167824 */ /* 0x000fe200078e0215 */
[--C-:B------:R-:W-:Y:S01]  /*9730*/  PRMT R36, R36, 0x4210, R15.reuse ;  /* 0x0000421024247816 */ /* 0x100fe2000000000f */
[----:B------:R-:W-:Y:S01]  /*9740*/  STS [R51+UR7], R28 ;  /* 0x0000001c33007988 */ /* 0x000fe20008000807 */
[----:B------:R-:W-:Y:S01]  /*9750*/  PRMT R38, R38, 0x5210, R15 ;  /* 0x0000521026267816 */ /* 0x000fe2000000000f */
[C---:B------:R-:W-:Y:S01]  /*9760*/  IMAD R23, R78.reuse, 0x8, R22 ;  /* 0x000000084e177824 */ /* 0x040fe200078e0216 */
[----:B------:R-:W-:Y:S01]  /*9770*/  PRMT R32, R27, 0x5210, R32 ;  /* 0x000052101b207816 */ /* 0x000fe20000000020 */
[----:B------:R-:W-:Y:S01]  /*9780*/  STS [R51+UR7+0x80], R34 ;  /* 0x0000802233007988 */ /* 0x000fe20008000807 */
[----:B------:R-:W-:Y:S01]  /*9790*/  LOP3.LUT R15, R51, 0x20, RZ, 0x3c, !PT ;  /* 0x00000020330f7812 */ /* 0x000fe200078e3cff */
[----:B------:R-:W-:Y:S01]  /*97a0*/  IMAD R24, R78, 0x8, R23 ;  /* 0x000000084e187824 */ /* 0x000fe200078e0217 */
[----:B------:R-:W-:Y:S01]  /*97b0*/  PRMT R17, R17, 0x5410, R40 ;  /* 0x0000541011117816 */ /* 0x000fe20000000028 */
[----:B------:R-:W-:Y:S01]  /*97c0*/  FFMA.FTZ R12, R13, R12, 0.28857114911079406738 ;  /* 0x3e93bf990d0c7423 */ /* 0x000fe2000001000c */
[----:B------:R-:W-:Y:S01]  /*97d0*/  LOP3.LUT R26, R26, 0xffff, RZ, 0xc0, !PT ;  /* 0x0000ffff1a1a7812 */ /* 0x000fe200078ec0ff */
[----:B------:R-:W-:Y:S01]  /*97e0*/  STS [R15+UR7+0x800], R30 ;  /* 0x0008001e0f007988 */ /* 0x000fe20008000807 */
[----:B------:R-:W-:-:S02]  /*97f0*/  IMAD R25, R78, 0x8, R24 ;  /* 0x000000084e197824 */ /* 0x000fc400078e0218 */
[----:B------:R-:W-:Y:S01]  /*9800*/  FFMA.FTZ R12, R13, R12, -0.36067417263984680176 ;  /* 0xbeb8aa490d0c7423 */ /* 0x000fe2000001000c */
[--C-:B------:R-:W-:Y:S01]  /*9810*/  PRMT R79, R17, 0x5210, R26.reuse ;  /* 0x00005210114f7816 */ /* 0x100fe2000000001a */
[----:B------:R1:W-:Y:S01]  /*9820*/  STS [R15+UR7+0x880], R32 ;  /* 0x000880200f007988 */ /* 0x0003e20008000807 */
[----:B------:R-:W-:Y:S01]  /*9830*/  LOP3.LUT R17, R51, 0x40, RZ, 0x3c, !PT ;  /* 0x0000004033117812 */ /* 0x000fe200078e3cff */
[----:B------:R-:W-:Y:S01]  /*9840*/  FFMA.FTZ R12, R13, R12, 0.48089820146560668945 ;  /* 0x3ef6384a0d0c7423 */ /* 0x000fe2000001000c */
[----:B------:R-:W-:Y:S01]  /*9850*/  PRMT R19, R29, 0x4210, R26 ;  /* 0x000042101d137816 */ /* 0x000fe2000000001a */
[C---:B------:R-:W-:Y:S01]  /*9860*/  IMAD R26, R78.reuse, 0x8, R25 ;  /* 0x000000084e1a7824 */ /* 0x040fe200078e0219 */
[----:B------:R-:W-:Y:S01]  /*9870*/  LOP3.LUT R46, R51, 0x60, RZ, 0x3c, !PT ;  /* 0x00000060332e7812 */ /* 0x000fe200078e3cff */
[----:B------:R-:W-:Y:S01]  /*9880*/  STS [R17+UR7+0x1000], R36 ;  /* 0x0010002411007988 */ /* 0x000fe20008000807 */
[----:B------:R-:W-:Y:S01]  /*9890*/  FFMA.FTZ R12, R13, R12, -0.72134751081466674805 ;  /* 0xbf38aa3b0d0c7423 */ /* 0x000fe2000001000c */
[----:B------:R-:W-:Y:S01]  /*98a0*/  IMAD R27, R78, 0x8, R26 ;  /* 0x000000084e1b7824 */ /* 0x000fe200078e021a */
[----:B------:R-:W-:Y:S01]  /*98b0*/  ISETP.GE.U32.AND P1, PT, R6, 0x7f800000, PT ;  /* 0x7f8000000600780c */ /* 0x000fe20003f26070 */
[----:B-1----:R-:W-:Y:S01]  /*98c0*/  FFMA.FTZ R15, R14, R37, -0.16845393180847167969 ;  /* 0xbe2c7f300e0f7423 */ /* 0x002fe20000010025 */
[----:B------:R1:W-:Y:S01]  /*98d0*/  STS [R17+UR7+0x1080], R38 ;  /* 0x0010802611007988 */ /* 0x0003e20008000807 */
[----:B------:R-:W-:-:S02]  /*98e0*/  IMAD R28, R78, 0x8, R27 ;  /* 0x000000084e1c7824 */ /* 0x000fc400078e021b */
[C---:B------:R-:W-:Y:S01]  /*98f0*/  FMUL R12, R13.reuse, R12 ;  /* 0x0000000c0d0c7220 */ /* 0x040fe20000400000 */
[----:B------:R-:W-:Y:S01]  /*9900*/  FFMA.FTZ R15, R14, R15, 0.1716887056827545166 ;  /* 0x3e2fcf2a0e0f7423 */ /* 0x000fe2000001000f */
[----:B------:R3:W-:Y:S01]  /*9910*/  STS [R46+UR7+0x1800], R19 ;  /* 0x001800132e007988 */ /* 0x0007e20008000807 */
[----:B------:R-:W-:Y:S02]  /*9920*/  IMAD R29, R78, 0x8, R28 ;  /* 0x000000084e1d7824 */ /* 0x000fe400078e021c */
[----:B------:R-:W-:Y:S01]  /*9930*/  FMUL R12, R13, R12 ;  /* 0x0000000c0d0c7220 */ /* 0x000fe20000400000 */
[----:B------:R-:W-:Y:S01]  /*9940*/  FFMA.FTZ R15, R14, R15, -0.17900948226451873779 ;  /* 0xbe374e430e0f7423 */ /* 0x000fe2000001000f */
[----:B------:R-:W-:Y:S01]  /*9950*/  ISETP.GE.U32.AND P6, PT, R7, 0x7f800000, PT ;  /* 0x7f8000000700780c */ /* 0x000fe20003fc6070 */
[----:B------:R-:W-:Y:S02]  /*9960*/  IMAD R31, R78, 0x8, R29 ;  /* 0x000000084e1f7824 */ /* 0x000fe400078e021d */
[----:B-1----:R-:W-:Y:S01]  /*9970*/  FFMA.FTZ R17, R16, R37, -0.16845393180847167969 ;  /* 0xbe2c7f3010117423 */ /* 0x002fe20000010025 */
[----:B------:R-:W-:Y:S01]  /*9980*/  FFMA.FTZ R15, R14, R15, 0.20512372255325317383 ;  /* 0x3e520bf40e0f7423 */ /* 0x000fe2000001000f */
[----:B------:R-:W-:Y:S01]  /*9990*/  FFMA.FTZ R13, R13, 1.4426950216293334961, R12 ;  /* 0x3fb8aa3b0d0d7823 */ /* 0x000fe2000001000c */
[----:B------:R-:W-:-:S02]  /*99a0*/  IMAD R33, R78, 0x8, R31 ;  /* 0x000000084e217824 */ /* 0x000fc400078e021f */
[----:B------:R-:W-:Y:S01]  /*99b0*/  FFMA.FTZ R17, R16, R17, 0.1716887056827545166 ;  /* 0x3e2fcf2a10117423 */ /* 0x000fe20000010011 */
[----:B------:R-:W-:Y:S01]  /*99c0*/  FFMA.FTZ R15, R14, R15, -0.24046532809734344482 ;  /* 0xbe763c8b0e0f7423 */ /* 0x000fe2000001000f */
[----:B---3--:R-:W-:Y:S01]  /*99d0*/  FFMA.FTZ R19, R18, R37, -0.16845393180847167969 ;  /* 0xbe2c7f3012137423 */ /* 0x008fe20000010025 */
[----:B------:R-:W-:Y:S01]  /*99e0*/  FADD R40, R8, R13 ;  /* 0x0000000d08287221 */ /* 0x000fe20000000000 */
[----:B------:R-:W-:Y:S01]  /*99f0*/  FFMA.FTZ R17, R16, R17, -0.17900948226451873779 ;  /* 0xbe374e4310117423 */ /* 0x000fe20000010011 */
[----:B------:R-:W-:Y:S01]  /*9a00*/  FFMA.FTZ R15, R14, R15, 0.28857114911079406738 ;  /* 0x3e93bf990e0f7423 */ /* 0x000fe2000001000f */
[----:B------:R-:W-:Y:S01]  /*9a10*/  FFMA.FTZ R19, R18, R19, 0.1716887056827545166 ;  /* 0x3e2fcf2a12137423 */ /* 0x000fe20000010013 */
[----:B------:R-:W1:Y:S01]  /*9a20*/  LDC.64 R12, c[0x0][0x228] ;  /* 0x00008a00ff0c7b82 */ /* 0x000e620000000a00 */
[----:B------:R-:W-:Y:S01]  /*9a30*/  FFMA.FTZ R17, R16, R17, 0.20512372255325317383 ;  /* 0x3e520bf410117423 */ /* 0x000fe20000010011 */
[----:B------:R-:W-:Y:S01]  /*9a40*/  FFMA.FTZ R15, R14, R15, -0.36067417263984680176 ;  /* 0xbeb8aa490e0f7423 */ /* 0x000fe2000001000f */
[----:B------:R-:W-:Y:S01]  /*9a50*/  FFMA.FTZ R19, R18, R19, -0.17900948226451873779 ;  /* 0xbe374e4312137423 */ /* 0x000fe20000010013 */
[----:B------:R-:W-:-:S02]  /*9a60*/  IMAD R35, R78, 0x8, R33 ;  /* 0x000000084e237824 */ /* 0x000fc400078e0221 */
[----:B------:R-:W-:Y:S01]  /*9a70*/  FFMA.FTZ R17, R16, R17, -0.24046532809734344482 ;  /* 0xbe763c8b10117423 */ /* 0x000fe20000010011 */
[----:B------:R-:W-:Y:S01]  /*9a80*/  FFMA.FTZ R15, R14, R15, 0.48089820146560668945 ;  /* 0x3ef6384a0e0f7423 */ /* 0x000fe2000001000f */
[----:B------:R-:W-:Y:S01]  /*9a90*/  FFMA.FTZ R19, R18, R19, 0.20512372255325317383 ;  /* 0x3e520bf412137423 */ /* 0x000fe20000010013 */
[----:B------:R-:W-:Y:S02]  /*9aa0*/  IMAD R37, R78, 0x8, R35 ;  /* 0x000000084e257824 */ /* 0x000fe400078e0223 */
[----:B------:R-:W-:Y:S01]  /*9ab0*/  FFMA.FTZ R17, R16, R17, 0.28857114911079406738 ;  /* 0x3e93bf9910117423 */ /* 0x000fe20000010011 */
[----:B------:R-:W-:Y:S01]  /*9ac0*/  FFMA.FTZ R15, R14, R15, -0.72134751081466674805 ;  /* 0xbf38aa3b0e0f7423 */ /* 0x000fe2000001000f */
[----:B------:R-:W-:Y:S01]  /*9ad0*/  FFMA.FTZ R19, R18, R19, -0.24046532809734344482 ;  /* 0xbe763c8b12137423 */ /* 0x000fe20000010013 */
[----:B------:R-:W-:Y:S01]  /*9ae0*/  ISETP.GE.U32.AND P4, PT, R5, 0x7f800000, PT ;  /* 0x7f8000000500780c */ /* 0x000fe20003f86070 */
[----:B------:R-:W-:Y:S01]  /*9af0*/  FFMA.FTZ R17, R16, R17, -0.36067417263984680176 ;  /* 0xbeb8aa4910117423 */ /* 0x000fe20000010011 */
[----:B------:R-:W-:Y:S01]  /*9b00*/  FMUL R15, R14, R15 ;  /* 0x0000000f0e0f7220 */ /* 0x000fe20000400000 */
[----:B------:R-:W-:Y:S01]  /*9b10*/  FFMA.FTZ R19, R18, R19, 0.28857114911079406738 ;  /* 0x3e93bf9912137423 */ /* 0x000fe20000010013 */
[----:B------:R-:W-:-:S02]  /*9b20*/  IMAD R39, R78, 0x8, R37 ;  /* 0x000000084e277824 */ /* 0x000fc400078e0225 */
[----:B------:R-:W-:Y:S01]  /*9b30*/  FFMA.FTZ R17, R16, R17, 0.48089820146560668945 ;  /* 0x3ef6384a10117423 */ /* 0x000fe20000010011 */
[----:B------:R-:W-:Y:S01]  /*9b40*/  FMUL R15, R14, R15 ;  /* 0x0000000f0e0f7220 */ /* 0x000fe20000400000 */
[----:B------:R-:W-:Y:S01]  /*9b50*/  FFMA.FTZ R19, R18, R19, -0.36067417263984680176 ;  /* 0xbeb8aa4912137423 */ /* 0x000fe20000010013 */
[----:B--2---:R-:W-:Y:S01]  /*9b60*/  LOP3.LUT R94, R94, 0x1f, RZ, 0xc0, !PT ;  /* 0x0000001f5e5e7812 */ /* 0x004fe200078ec0ff */
[----:B------:R-:W-:Y:S01]  /*9b70*/  FFMA.FTZ R17, R16, R17, -0.72134751081466674805 ;  /* 0xbf38aa3b10117423 */ /* 0x000fe20000010011 */
[----:B------:R-:W-:Y:S01]  /*9b80*/  FFMA.FTZ R14, R14, 1.4426950216293334961, R15 ;  /* 0x3fb8aa3b0e0e7823 */ /* 0x000fe2000001000f */
[----:B------:R-:W-:Y:S01]  /*9b90*/  FFMA.FTZ R19, R18, R19, 0.48089820146560668945 ;  /* 0x3ef6384a12137423 */ /* 0x000fe20000010013 */
[----:B------:R-:W-:Y:S02]  /*9ba0*/  IMAD R47, R78, 0x8, R39 ;  /* 0x000000084e2f7824 */ /* 0x000fe400078e0227 */
[----:B------:R-:W-:Y:S01]  /*9bb0*/  FMUL R17, R16, R17 ;  /* 0x0000001110117220 */ /* 0x000fe20000400000 */
[----:B------:R-:W-:Y:S01]  /*9bc0*/  FADD R45, R9, R14 ;  /* 0x0000000e092d7221 */ /* 0x000fe20000000000 */
[----:B------:R-:W-:-:S02]  /*9bd0*/  @P1 IMAD.MOV.U32 R9, RZ, RZ, 0x7f800000 ;  /* 0x7f800000ff091424 */ /* 0x000fc400078e00ff */
[----:B------:R-:W-:Y:S01]  /*9be0*/  FFMA.FTZ R19, R18, R19, -0.72134751081466674805 ;  /* 0xbf38aa3b12137423 */ /* 0x000fe20000010013 */
[----:B------:R-:W-:Y:S01]  /*9bf0*/  FMUL R17, R16, R17 ;  /* 0x0000001110117220 */ /* 0x000fe20000400000 */
[----:B------:R-:W-:Y:S01]  /*9c00*/  @P6 IMAD.MOV.U32 R8, RZ, RZ, 0x7f800000 ;  /* 0x7f800000ff086424 */ /* 0x000fe200078e00ff */
[----:B------:R-:W-:Y:S01]  /*9c10*/  ISETP.GE.U32.AND P5, PT, R3, 0x7f800000, PT ;  /* 0x7f8000000300780c */ /* 0x000fe20003fa6070 */
[----:B0-----:R-:W-:Y:S01]  /*9c20*/  IMAD R92, R92, 0x20, R94 ;  /* 0x000000205c5c7824 */ /* 0x001fe200078e025e */
[----:B------:R-:W-:Y:S01]  /*9c30*/  STS [R46+UR7+0x1880], R79 ;  /* 0x0018804f2e007988 */ /* 0x000fe20008000807 */
[----:B------:R-:W-:Y:S02]  /*9c40*/  IMAD R49, R78, 0x8, R47 ;  /* 0x000000084e317824 */ /* 0x000fe400078e022f */
[----:B------:R-:W-:Y:S01]  /*9c50*/  FFMA.FTZ R17, R16, 1.4426950216293334961, R17 ;  /* 0x3fb8aa3b10117823 */ /* 0x000fe20000010011 */
[----:B------:R-:W-:Y:S01]  /*9c60*/  BAR.SYNC.DEFER_BLOCKING 0x0 ;  /* 0x0000000000007b1d */ /* 0x000fe20000010000 */
[C---:B------:R-:W-:Y:S01]  /*9c70*/  FSETP.NEU.AND P3, PT, R6.reuse, RZ, PT ;  /* 0x000000ff0600720b */ /* 0x040fe20003f6d000 */
[----:B------:R-:W-:Y:S01]  /*9c80*/  @P1 FFMA.FTZ R40, R6, R9, +INF ;  /* 0x7f80000006281423 */ /* 0x000fe20000010009 */
[C---:B------:R-:W-:Y:S01]  /*9c90*/  FSETP.NEU.AND P2, PT, R7.reuse, RZ, PT ;  /* 0x000000ff0700720b */ /* 0x040fe20003f4d000 */
[----:B------:R-:W-:Y:S01]  /*9ca0*/  @P6 FFMA.FTZ R45, R7, R8, +INF ;  /* 0x7f800000072d6423 */ /* 0x000fe20000010008 */
[----:B------:R-:W-:Y:S01]  /*9cb0*/  FMUL R19, R18, R19 ;  /* 0x0000001312137220 */ /* 0x000fe20000400000 */
[----:B------:R-:W-:-:S02]  /*9cc0*/  @P4 IMAD.MOV.U32 R6, RZ, RZ, 0x7f800000 ;  /* 0x7f800000ff064424 */ /* 0x000fc400078e00ff */
[----:B------:R-:W-:Y:S01]  /*9cd0*/  FADD R76, R10, R17 ;  /* 0x000000110a4c7221 */ /* 0x000fe20000000000 */
[----:B------:R-:W-:Y:S01]  /*9ce0*/  IMAD R7, R92, UR5, RZ ;  /* 0x000000055c077c24 */ /* 0x000fe2000f8e02ff */
[----:B------:R-:W-:Y:S01]  /*9cf0*/  USHF.R.S32.HI UR5, URZ, 0x1f, UR4 ;  /* 0x0000001f3f057899 */ /* 0x000fe20008011404 */
[----:B------:R-:W-:Y:S02]  /*9d00*/  IMAD R51, R78, 0x8, R49 ;  /* 0x000000084e337824 */ /* 0x000fe400078e0231 */
[----:B------:R-:W-:Y:S01]  /*9d10*/  FMUL R19, R18, R19 ;  /* 0x0000001312137220 */ /* 0x000fe20000400000 */
[----:B------:R-:W-:Y:S01]  /*9d20*/  @P4 FFMA.FTZ R76, R5, R6, +INF ;  /* 0x7f800000054c4423 */ /* 0x000fe20000010006 */
[----:B-1----:R-:W-:Y:S01]  /*9d30*/  IADD3 R74, P4, P6, R7, UR4, R12 ;  /* 0x00000004074a7c10 */ /* 0x002fe2000fe9e00c */
[----:B------:R-:W-:Y:S01]  /*9d40*/  IMAD R53, R78, 0x8, R51 ;  /* 0x000000084e357824 */ /* 0x000fe200078e0233 */
[----:B------:R-:W-:Y:S01]  /*9d50*/  SHF.R.S32.HI R6, RZ, 0x1f, R7 ;  /* 0x0000001fff067819 */ /* 0x000fe20000011407 */
[----:B------:R-:W-:Y:S01]  /*9d60*/  FFMA.FTZ R18, R18, 1.4426950216293334961, R19 ;  /* 0x3fb8aa3b12127823 */ /* 0x000fe20000010013 */
[----:B------:R-:W-:Y:S01]  /*9d70*/  @P5 IMAD.MOV.U32 R8, RZ, RZ, 0x7f800000 ;  /* 0x7f800000ff085424 */ /* 0x000fe200078e00ff */
[----:B------:R-:W-:Y:S01]  /*9d80*/  FSETP.NEU.AND P1, PT, R5, RZ, PT ;  /* 0x000000ff0500720b */ /* 0x000fe20003f2d000 */
[----:B------:R-:W-:Y:S01]  /*9d90*/  IMAD R55, R78, 0x8, R53 ;  /* 0x000000084e377824 */ /* 0x000fe200078e0235 */
[----:B------:R-:W-:Y:S01]  /*9da0*/  IADD3.X R88, R6, UR5, R13, P4, P6 ;  /* 0x0000000506587c10 */ /* 0x000fe2000a7ec40d */
[----:B------:R-:W-:Y:S01]  /*9db0*/  FADD R77, R11, R18 ;  /* 0x000000120b4d7221 */ /* 0x000fe20000000000 */
[----:B------:R-:W-:Y:S01]  /*9dc0*/  IADD3 R6, P6, R20, R74, RZ ;  /* 0x0000004a14067210 */ /* 0x000fe20007fde0ff */
[----:B------:R-:W-:Y:S01]  /*9dd0*/  @P5 FFMA.FTZ R77, R3, R8, +INF ;  /* 0x7f800000034d5423 */ /* 0x000fe20000010008 */
[-C--:B------:R-:W-:Y:S01]  /*9de0*/  IADD3 R10, P4, R22, R74.reuse, RZ ;  /* 0x0000004a160a7210 */ /* 0x080fe20007f9e0ff */
[----:B------:R-:W-:Y:S01]  /*9df0*/  IMAD R57, R78, 0x8, R55 ;  /* 0x000000084e397824 */ /* 0x000fe200078e0237 */
[----:B------:R-:W-:Y:S01]  /*9e00*/  IADD3 R8, P5, R21, R74, RZ ;  /* 0x0000004a15087210 */ /* 0x000fe20007fbe0ff */
[----:B------:R-:W0:Y:S01]  /*9e10*/  LDS R79, [R0+UR7] ;  /* 0x00000007004f7984 */ /* 0x000e220008000800 */
[----:B------:R-:W-:Y:S01]  /*9e20*/  LEA.HI.X.SX32 R7, R20, R88, 0x1, P6 ;  /* 0x0000005814077211 */ /* 0x000fe200030f0eff */
[----:B------:R-:W-:Y:S01]  /*9e30*/  IMAD R59, R78, 0x8, R57 ;  /* 0x000000084e3b7824 */ /* 0x000fe200078e0239 */
[----:B------:R-:W-:Y:S01]  /*9e40*/  IADD3 R12, P6, R23, R74, RZ ;  /* 0x0000004a170c7210 */ /* 0x000fe20007fde0ff */
[----:B------:R-:W1:Y:S01]  /*9e50*/  LDS R80, [R0+UR7+0x100] ;  /* 0x0001000700507984 */ /* 0x000e620008000800 */
[----:B------:R-:W-:Y:S01]  /*9e60*/  LEA.HI.X.SX32 R11, R22, R88, 0x1, P4 ;  /* 0x00000058160b7211 */ /* 0x000fe200020f0eff */
[C---:B------:R-:W-:Y:S01]  /*9e70*/  IMAD R61, R78.reuse, 0x8, R59 ;  /* 0x000000084e3d7824 */ /* 0x040fe200078e023b */
[----:B------:R-:W-:Y:S01]  /*9e80*/  IADD3 R16, P4, R25, R74, RZ ;  /* 0x0000004a19107210 */ /* 0x000fe20007f9e0ff */
[----:B------:R-:W2:Y:S01]  /*9e90*/  LDS R81, [R0+UR7+0x200] ;  /* 0x0002000700517984 */ /* 0x000ea20008000800 */
[----:B------:R-:W-:Y:S01]  /*9ea0*/  LEA.HI.X.SX32 R9, R21, R88, 0x1, P5 ;  /* 0x0000005815097211 */ /* 0x000fe200028f0eff */
[----:B------:R-:W-:Y:S01]  /*9eb0*/  IMAD R63, R78, 0x8, R61 ;  /* 0x000000084e3f7824 */ /* 0x000fe200078e023d */
[----:B------:R-:W-:Y:S01]  /*9ec0*/  IADD3 R14, P5, R24, R74, RZ ;  /* 0x0000004a180e7210 */ /* 0x000fe20007fbe0ff */
[----:B------:R-:W3:Y:S01]  /*9ed0*/  LDS R82, [R0+UR7+0x300] ;  /* 0x0003000700527984 */ /* 0x000ee20008000800 */
[----:B------:R-:W-:Y:S01]  /*9ee0*/  LEA.HI.X.SX32 R13, R23, R88, 0x1, P6 ;  /* 0x00000058170d7211 */ /* 0x000fe200030f0eff */
[----:B------:R-:W-:Y:S01]  /*9ef0*/  IMAD R65, R78, 0x8, R63 ;  /* 0x000000084e417824 */ /* 0x000fe200078e023f */
[----:B------:R-:W-:Y:S01]  /*9f00*/  IADD3 R18, P6, R26, R74, RZ ;  /* 0x0000004a1a127210 */ /* 0x000fe20007fde0ff */
[----:B------:R-:W4:Y:S01]  /*9f10*/  LDS R83, [R0+UR7+0x400] ;  /* 0x0004000700537984 */ /* 0x000f220008000800 */
[----:B------:R-:W-:Y:S01]  /*9f20*/  LEA.HI.X.SX32 R17, R25, R88, 0x1, P4 ;  /* 0x0000005819117211 */ /* 0x000fe200020f0eff */
[----:B------:R-:W-:Y:S01]  /*9f30*/  IMAD R67, R78, 0x8, R65 ;  /* 0x000000084e437824 */ /* 0x000fe200078e0241 */
[----:B------:R-:W-:Y:S01]  /*9f40*/  IADD3 R22, P4, R28, R74, RZ ;  /* 0x0000004a1c167210 */ /* 0x000fe20007f9e0ff */
[----:B------:R-:W5:Y:S01]  /*9f50*/  LDS R84, [R0+UR7+0x500] ;  /* 0x0005000700547984 */ /* 0x000f620008000800 */
[----:B------:R-:W-:Y:S01]  /*9f60*/  LEA.HI.X.SX32 R15, R24, R88, 0x1, P5 ;  /* 0x00000058180f7211 */ /* 0x000fe200028f0eff */
[----:B------:R-:W-:Y:S01]  /*9f70*/  IMAD R69, R78, 0x8, R67 ;  /* 0x000000084e457824 */ /* 0x000fe200078e0243 */
[----:B------:R-:W-:Y:S01]  /*9f80*/  IADD3 R20, P5, R27, R74, RZ ;  /* 0x0000004a1b147210 */ /* 0x000fe20007fbe0ff */
[----:B------:R-:W5:Y:S01]  /*9f90*/  LDS R85, [R0+UR7+0x600] ;  /* 0x0006000700557984 */ /* 0x000f620008000800 */
[----:B------:R-:W-:Y:S01]  /*9fa0*/  LEA.HI.X.SX32 R19, R26, R88, 0x1, P6 ;  /* 0x000000581a137211 */ /* 0x000fe200030f0eff */
[----:B------:R-:W-:Y:S01]  /*9fb0*/  IMAD R71, R78, 0x8, R69 ;  /* 0x000000084e477824 */ /* 0x000fe200078e0245 */
[----:B------:R-:W-:Y:S01]  /*9fc0*/  IADD3 R24, P6, R29, R74, RZ ;  /* 0x0000004a1d187210 */ /* 0x000fe20007fde0ff */
[----:B------:R0:W5:Y:S01]  /*9fd0*/  LDS R86, [R0+UR7+0x700] ;  /* 0x0007000700567984 */ /* 0x0001620008000800 */
[----:B------:R-:W-:Y:S01]  /*9fe0*/  LEA.HI.X.SX32 R23, R28, R88, 0x1, P4 ;  /* 0x000000581c177211 */ /* 0x000fe200020f0eff */
[C---:B------:R-:W-:Y:S01]  /*9ff0*/  IMAD R73, R78.reuse, 0x8, R71 ;  /* 0x000000084e497824 */ /* 0x040fe200078e0247 */
[----:B------:R-:W-:Y:S01]  /*a000*/  IADD3 R28, P4, R33, R74, RZ ;  /* 0x0000004a211c7210 */ /* 0x000fe20007f9e0ff */
[----:B------:R-:W-:Y:S01]  /*a010*/  ULDC UR4, c[0x0][0x27c] ;  /* 0x00009f0000047ab9 */ /* 0x000fe20000000800 */
[----:B------:R-:W-:Y:S01]  /*a020*/  LEA.HI.X.SX32 R21, R27, R88, 0x1, P5 ;  /* 0x000000581b157211 */ /* 0x000fe200028f0eff */
[C---:B------:R-:W-:Y:S01]  /*a030*/  IMAD R5, R78.reuse, 0x8, R73 ;  /* 0x000000084e057824 */ /* 0x040fe200078e0249 */
[----:B------:R-:W-:Y:S01]  /*a040*/  IADD3 R26, P5, R31, R74, RZ ;  /* 0x0000004a1f1a7210 */ /* 0x000fe20007fbe0ff */
[----:B------:R-:W-:Y:S01]  /*a050*/  UIMAD UR4, UR8, UR4, URZ ;  /* 0x00000004080472a4 */ /* 0x000fe2000f8e023f */
[----:B------:R-:W-:Y:S01]  /*a060*/  LEA.HI.X.SX32 R25, R29, R88, 0x1, P6 ;  /* 0x000000581d197211 */ /* 0x000fe200030f0eff */
[C---:B------:R-:W-:Y:S01]  /*a070*/  IMAD R75, R78.reuse, 0x8, R5 ;  /* 0x000000084e4b7824 */ /* 0x040fe200078e0205 */
[----:B------:R-:W-:Y:S01]  /*a080*/  IADD3 R30, P6, R35, R74, RZ ;  /* 0x0000004a231e7210 */ /* 0x000fe20007fde0ff */
[----:B------:R-:W-:Y:S01]  /*a090*/  USHF.L.U32 UR6, UR4, 0x2, URZ ;  /* 0x0000000204067899 */ /* 0x000fe2000800063f */
[----:B------:R-:W-:Y:S01]  /*a0a0*/  LEA.HI.X.SX32 R29, R33, R88, 0x1, P4 ;  /* 0x00000058211d7211 */ /* 0x000fe200020f0eff */
[----:B------:R-:W-:Y:S01]  /*a0b0*/  IMAD R78, R78, 0x8, R75 ;  /* 0x000000084e4e7824 */ /* 0x000fe200078e024b */
[----:B------:R-:W-:Y:S01]  /*a0c0*/  IADD3 R34, P4, R39, R74, RZ ;  /* 0x0000004a27227210 */ /* 0x000fe20007f9e0ff */
[----:B------:R-:W-:Y:S01]  /*a0d0*/  UIMAD.WIDE UR4, UR4, 0x4, URZ ;  /* 0x00000004040478a5 */ /* 0x000fe2000f8e023f */
[----:B------:R-:W-:Y:S01]  /*a0e0*/  LEA.HI.X.SX32 R27, R31, R88, 0x1, P5 ;  /* 0x000000581f1b7211 */ /* 0x000fe200028f0eff */
[----:B0-----:R-:W-:Y:S01]  /*a0f0*/  IMAD.HI R0, R92, 0x4, RZ ;  /* 0x000000045c007827 */ /* 0x001fe200078e02ff */
[----:B------:R-:W-:-:S02]  /*a100*/  IADD3 R32, P5, R37, R74, RZ ;  /* 0x0000004a25207210 */ /* 0x000fc40007fbe0ff */
[----:B------:R-:W-:Y:S02]  /*a110*/  LEA.HI.X.SX32 R31, R35, R88, 0x1, P6 ;  /* 0x00000058231f7211 */ /* 0x000fe400030f0eff */
[----:B------:R-:W-:Y:S02]  /*a120*/  IADD3 R36, P6, R47, R74, RZ ;  /* 0x0000004a2f247210 */ /* 0x000fe40007fde0ff */
[----:B------:R-:W-:Y:S02]  /*a130*/  LEA.HI.X.SX32 R35, R39, R88, 0x1, P4 ;  /* 0x0000005827237211 */ /* 0x000fe400020f0eff */
[----:B------:R-:W-:Y:S02]  /*a140*/  IADD3 R46, P4, R51, R74, RZ ;  /* 0x0000004a332e7210 */ /* 0x000fe40007f9e0ff */
[----:B------:R-:W-:Y:S02]  /*a150*/  LEA.HI.X.SX32 R33, R37, R88, 0x1, P5 ;  /* 0x0000005825217211 */ /* 0x000fe400028f0eff */
        /* <DEDUP_REMOVED lines=23> */
[-C--:B------:R-:W-:Y:S02]  /*a2d0*/  LEA.HI.X.SX32 R63, R67, R88.reuse, 0x1, P5 ;  /* 0x00000058433f7211 */ /* 0x080fe400028f0eff */
[----:B------:R-:W-:-:S02]  /*a2e0*/  LEA.HI.X.SX32 R67, R71, R88, 0x1, P6 ;  /* 0x0000005847437211 */ /* 0x000fc400030f0eff */
[----:B------:R-:W-:Y:S02]  /*a2f0*/  LEA.HI.X.SX32 R71, R5, R88, 0x1, P4 ;  /* 0x0000005805477211 */ /* 0x000fe400020f0eff */
[----:B------:R-:W-:Y:S02]  /*a300*/  FSETP.NEU.AND P4, PT, R3, RZ, PT ;  /* 0x000000ff0300720b */ /* 0x000fe40003f8d000 */
[----:B------:R-:W-:Y:S02]  /*a310*/  PRMT R3, R79, 0x7770, RZ ;  /* 0x000077704f037816 */ /* 0x000fe400000000ff */
[----:B-1----:R-:W-:Y:S02]  /*a320*/  PRMT R5, R80, 0x7770, RZ ;  /* 0x0000777050057816 */ /* 0x002fe400000000ff */
[----:B--2---:R-:W-:Y:S01]  /*a330*/  PRMT R87, R81, 0x7770, RZ ;  /* 0x0000777051577816 */ /* 0x004fe200000000ff */
[----:B------:R0:W-:Y:S01]  /*a340*/  STG.E.U8 desc[UR10][R6.64], R3 ;  /* 0x0000000306007986 */ /* 0x0001e2000c10110a */
[----:B---3--:R-:W-:-:S02]  /*a350*/  PRMT R89, R82, 0x7770, RZ ;  /* 0x0000777052597816 */ /* 0x008fc400000000ff */
[----:B----4-:R-:W-:Y:S01]  /*a360*/  PRMT R91, R83, 0x7770, RZ ;  /* 0x00007770535b7816 */ /* 0x010fe200000000ff */
[----:B------:R1:W-:Y:S01]  /*a370*/  STG.E.U8 desc[UR10][R8.64], R5 ;  /* 0x0000000508007986 */ /* 0x0003e2000c10110a */
[----:B-----5:R-:W-:Y:S02]  /*a380*/  PRMT R93, R84, 0x7770, RZ ;  /* 0x00007770545d7816 */ /* 0x020fe400000000ff */
[----:B------:R-:W-:Y:S01]  /*a390*/  PRMT R95, R85, 0x7770, RZ ;  /* 0x00007770555f7816 */ /* 0x000fe200000000ff */
[----:B------:R2:W-:Y:S01]  /*a3a0*/  STG.E.U8 desc[UR10][R10.64], R87 ;  /* 0x000000570a007986 */ /* 0x0005e2000c10110a */
[-C--:B------:R-:W-:Y:S02]  /*a3b0*/  IADD3 R68, P5, R73, R74.reuse, RZ ;  /* 0x0000004a49447210 */ /* 0x080fe40007fbe0ff */
[----:B------:R-:W-:Y:S01]  /*a3c0*/  IADD3 R72, P6, R75, R74, RZ ;  /* 0x0000004a4b487210 */ /* 0x000fe20007fde0ff */
[----:B------:R3:W-:Y:S01]  /*a3d0*/  STG.E.U8 desc[UR10][R12.64], R89 ;  /* 0x000000590c007986 */ /* 0x0007e2000c10110a */
[----:B0-----:R-:W-:-:S02]  /*a3e0*/  PRMT R3, R86, 0x7770, RZ ;  /* 0x0000777056037816 */ /* 0x001fc400000000ff */
[----:B------:R-:W-:Y:S01]  /*a3f0*/  PRMT R7, R80, 0x7771, RZ ;  /* 0x0000777150077816 */ /* 0x000fe200000000ff */
[----:B------:R0:W-:Y:S01]  /*a400*/  STG.E.U8 desc[UR10][R14.64], R91 ;  /* 0x0000005b0e007986 */ /* 0x0001e2000c10110a */
[----:B-1----:R-:W-:Y:S02]  /*a410*/  PRMT R5, R79, 0x7771, RZ ;  /* 0x000077714f057816 */ /* 0x002fe400000000ff */
[----:B------:R-:W-:Y:S01]  /*a420*/  PRMT R9, R81, 0x7771, RZ ;  /* 0x0000777151097816 */ /* 0x000fe200000000ff */
[----:B------:R-:W-:Y:S01]  /*a430*/  STG.E.U8 desc[UR10][R16.64], R93 ;  /* 0x0000005d10007986 */ /* 0x000fe2000c10110a */
[----:B--2---:R-:W-:Y:S02]  /*a440*/  PRMT R11, R82, 0x7771, RZ ;  /* 0x00007771520b7816 */ /* 0x004fe400000000ff */
[----:B------:R-:W-:Y:S01]  /*a450*/  LEA.HI.X.SX32 R69, R73, R88, 0x1, P5 ;  /* 0x0000005849457211 */ /* 0x000fe200028f0eff */
[----:B------:R-:W-:Y:S01]  /*a460*/  STG.E.U8 desc[UR10][R18.64], R95 ;  /* 0x0000005f12007986 */ /* 0x000fe2000c10110a */
[----:B---3--:R-:W-:-:S02]  /*a470*/  PRMT R13, R83, 0x7771, RZ ;  /* 0x00007771530d7816 */ /* 0x008fc400000000ff */
[----:B------:R-:W-:Y:S01]  /*a480*/  IADD3 R74, P5, R78, R74, RZ ;  /* 0x0000004a4e4a7210 */ /* 0x000fe20007fbe0ff */
[----:B------:R1:W-:Y:S01]  /*a490*/  STG.E.U8 desc[UR10][R20.64], R3 ;  /* 0x0000000314007986 */ /* 0x0003e2000c10110a */
[----:B0-----:R-:W-:Y:S02]  /*a4a0*/  PRMT R15, R84, 0x7771, RZ ;  /* 0x00007771540f7816 */ /* 0x001fe400000000ff */
[-C--:B------:R-:W-:Y:S01]  /*a4b0*/  LEA.HI.X.SX32 R73, R75, R88.reuse, 0x1, P6 ;  /* 0x000000584b497211 */ /* 0x080fe200030f0eff */
[----:B------:R0:W-:Y:S01]  /*a4c0*/  STG.E.U8 desc[UR10][R22.64], R5 ;  /* 0x0000000516007986 */ /* 0x0001e2000c10110a */
[----:B------:R-:W-:Y:S02]  /*a4d0*/  LEA.HI.X.SX32 R75, R78, R88, 0x1, P5 ;  /* 0x000000584e4b7211 */ /* 0x000fe400028f0eff */
[----:B------:R-:W-:Y:S01]  /*a4e0*/  FSEL R40, R40, -INF , P3 ;  /* 0xff80000028287808 */ /* 0x000fe20001800000 */
[----:B------:R2:W-:Y:S01]  /*a4f0*/  STG.E.U8 desc[UR10][R24.64], R7 ;  /* 0x0000000718007986 */ /* 0x0005e2000c10110a */
[----:B------:R-:W-:-:S02]  /*a500*/  FSEL R45, R45, -INF , P2 ;  /* 0xff8000002d2d7808 */ /* 0x000fc40001000000 */
[----:B------:R-:W-:Y:S01]  /*a510*/  FSEL R76, R76, -INF , P1 ;  /* 0xff8000004c4c7808 */ /* 0x000fe20000800000 */
[----:B------:R3:W-:Y:S01]  /*a520*/  STG.E.U8 desc[UR10][R26.64], R9 ;  /* 0x000000091a007986 */ /* 0x0007e2000c10110a */
[----:B-1----:R-:W-:Y:S01]  /*a530*/  PRMT R3, R85, 0x7771, RZ ;  /* 0x0000777155037816 */ /* 0x002fe200000000ff */
[----:B------:R-:W-:Y:S01]  /*a540*/  FFMA R40, R40, 0.69314718246459960938, R41 ;  /* 0x3f31721828287823 */ /* 0x000fe20000000029 */
[----:B------:R-:W-:Y:S01]  /*a550*/  FSEL R77, R77, -INF , P4 ;  /* 0xff8000004d4d7808 */ /* 0x000fe20002000000 */
[----:B------:R1:W-:Y:S01]  /*a560*/  STG.E.U8 desc[UR10][R28.64], R11 ;  /* 0x0000000b1c007986 */ /* 0x0003e2000c10110a */
[----:B0-----:R-:W-:Y:S01]  /*a570*/  PRMT R5, R86, 0x7771, RZ ;  /* 0x0000777156057816 */ /* 0x001fe200000000ff */
[----:B------:R-:W-:Y:S01]  /*a580*/  FFMA R41, R45, 0.69314718246459960938, R42 ;  /* 0x3f3172182d297823 */ /* 0x000fe2000000002a */
[----:B------:R-:W-:Y:S01]  /*a590*/  FFMA R42, R76, 0.69314718246459960938, R43 ;  /* 0x3f3172184c2a7823 */ /* 0x000fe2000000002b */
[C---:B--2---:R-:W-:Y:S01]  /*a5a0*/  PRMT R7, R79.reuse, 0x7772, RZ ;  /* 0x000077724f077816 */ /* 0x044fe200000000ff */
[----:B------:R0:W-:Y:S01]  /*a5b0*/  STG.E.U8 desc[UR10][R30.64], R13 ;  /* 0x0000000d1e007986 */ /* 0x0001e2000c10110a */
[----:B------:R-:W-:Y:S01]  /*a5c0*/  PRMT R79, R79, 0x7773, RZ ;  /* 0x000077734f4f7816 */ /* 0x000fe200000000ff */
[----:B------:R-:W-:Y:S01]  /*a5d0*/  FFMA R43, R77, 0.69314718246459960938, R44 ;  /* 0x3f3172184d2b7823 */ /* 0x000fe2000000002c */
[----:B---3--:R-:W-:Y:S01]  /*a5e0*/  PRMT R9, R80, 0x7772, RZ ;  /* 0x0000777250097816 */ /* 0x008fe200000000ff */
[----:B------:R2:W-:Y:S01]  /*a5f0*/  STG.E.U8 desc[UR10][R32.64], R15 ;  /* 0x0000000f20007986 */ /* 0x0005e2000c10110a */
[----:B------:R-:W-:-:S02]  /*a600*/  LEA R6, R4, UR7, 0x2 ;  /* 0x0000000704067c11 */ /* 0x000fc4000f8e10ff */
[C---:B-1----:R-:W-:Y:S01]  /*a610*/  PRMT R11, R81.reuse, 0x7772, RZ ;  /* 0x00007772510b7816 */ /* 0x042fe200000000ff */
[----:B------:R1:W-:Y:S01]  /*a620*/  STG.E.U8 desc[UR10][R34.64], R3 ;  /* 0x0000000322007986 */ /* 0x0003e2000c10110a */
[----:B------:R-:W-:Y:S02]  /*a630*/  PRMT R81, R81, 0x7773, RZ ;  /* 0x0000777351517816 */ /* 0x000fe400000000ff */
[----:B0-----:R-:W-:Y:S01]  /*a640*/  PRMT R13, R82, 0x7772, RZ ;  /* 0x00007772520d7816 */ /* 0x001fe200000000ff */
[----:B------:R0:W-:Y:S01]  /*a650*/  STG.E.U8 desc[UR10][R36.64], R5 ;  /* 0x0000000524007986 */ /* 0x0001e2000c10110a */
[----:B--2---:R-:W-:-:S03]  /*a660*/  PRMT R15, R83, 0x7772, RZ ;  /* 0x00007772530f7816 */ /* 0x004fc600000000ff */
[----:B------:R2:W-:Y:S01]  /*a670*/  STG.E.U8 desc[UR10][R38.64], R7 ;  /* 0x0000000726007986 */ /* 0x0005e2000c10110a */
[----:B------:R-:W-:Y:S02]  /*a680*/  PRMT R83, R83, 0x7773, RZ ;  /* 0x0000777353537816 */ /* 0x000fe400000000ff */
[----:B-1----:R-:W-:Y:S01]  /*a690*/  PRMT R3, R84, 0x7772, RZ ;  /* 0x0000777254037816 */ /* 0x002fe200000000ff */
[----:B------:R1:W-:Y:S01]  /*a6a0*/  STG.E.U8 desc[UR10][R46.64], R9 ;  /* 0x000000092e007986 */ /* 0x0003e2000c10110a */
[----:B0-----:R-:W-:-:S03]  /*a6b0*/  PRMT R5, R85, 0x7772, RZ ;  /* 0x0000777255057816 */ /* 0x001fc600000000ff */
[----:B------:R0:W-:Y:S01]  /*a6c0*/  STG.E.U8 desc[UR10][R48.64], R11 ;  /* 0x0000000b30007986 */ /* 0x0001e2000c10110a */
[----:B------:R-:W-:Y:S02]  /*a6d0*/  PRMT R85, R85, 0x7773, RZ ;  /* 0x0000777355557816 */ /* 0x000fe400000000ff */
[----:B--2---:R-:W-:Y:S01]  /*a6e0*/  PRMT R7, R86, 0x7772, RZ ;  /* 0x0000777256077816 */ /* 0x004fe200000000ff */
[----:B------:R2:W-:Y:S01]  /*a6f0*/  STG.E.U8 desc[UR10][R50.64], R13 ;  /* 0x0000000d32007986 */ /* 0x0005e2000c10110a */
[----:B-1----:R-:W-:-:S03]  /*a700*/  PRMT R9, R80, 0x7773, RZ ;  /* 0x0000777350097816 */ /* 0x002fc600000000ff */
[----:B------:R-:W-:Y:S04]  /*a710*/  STG.E.U8 desc[UR10][R52.64], R15 ;  /* 0x0000000f34007986 */ /* 0x000fe8000c10110a */
[----:B------:R1:W-:Y:S01]  /*a720*/  STG.E.U8 desc[UR10][R54.64], R3 ;  /* 0x0000000336007986 */ /* 0x0003e2000c10110a */
[----:B0-----:R-:W-:-:S03]  /*a730*/  PRMT R11, R82, 0x7773, RZ ;  /* 0x00007773520b7816 */ /* 0x001fc600000000ff */
[----:B------:R0:W-:Y:S01]  /*a740*/  STG.E.U8 desc[UR10][R56.64], R5 ;  /* 0x0000000538007986 */ /* 0x0001e2000c10110a */
[----:B--2---:R-:W2:Y:S03]  /*a750*/  LDC.64 R12, c[0x0][0x230] ;  /* 0x00008c00ff0c7b82 */ /* 0x004ea60000000a00 */
[----:B------:R-:W-:Y:S04]  /*a760*/  STG.E.U8 desc[UR10][R58.64], R7 ;  /* 0x000000073a007986 */ /* 0x000fe8000c10110a */
[----:B------:R-:W-:Y:S01]  /*a770*/  STG.E.U8 desc[UR10][R60.64], R79 ;  /* 0x0000004f3c007986 */ /* 0x000fe2000c10110a */
[----:B-1----:R-:W-:-:S03]  /*a780*/  PRMT R3, R84, 0x7773, RZ ;  /* 0x0000777354037816 */ /* 0x002fc600000000ff */
[----:B------:R-:W-:Y:S01]  /*a790*/  STG.E.U8 desc[UR10][R62.64], R9 ;  /* 0x000000093e007986 */ /* 0x000fe2000c10110a */
[----:B0-----:R-:W-:-:S03]  /*a7a0*/  IMAD.SHL.U32 R5, R92, 0x4, RZ ;  /* 0x000000045c057824 */ /* 0x001fc600078e00ff */
[----:B------:R-:W-:Y:S04]  /*a7b0*/  STG.E.U8 desc[UR10][R64.64], R81 ;  /* 0x0000005140007986 */ /* 0x000fe8000c10110a */
[----:B------:R-:W-:Y:S04]  /*a7c0*/  STG.E.U8 desc[UR10][R66.64], R11 ;  /* 0x0000000b42007986 */ /* 0x000fe8000c10110a */
[----:B------:R-:W-:Y:S01]  /*a7d0*/  STG.E.U8 desc[UR10][R68.64], R83 ;  /* 0x0000005344007986 */ /* 0x000fe2000c10110a */
[----:B--2---:R-:W-:-:S03]  /*a7e0*/  IADD3 R4, P1, P2, R5, UR6, R12 ;  /* 0x0000000605047c10 */ /* 0x004fc6000fa3e00c */
[----:B------:R0:W-:Y:S01]  /*a7f0*/  STG.E.U8 desc[UR10][R70.64], R3 ;  /* 0x0000000346007986 */ /* 0x0001e2000c10110a */
[----:B------:R-:W-:-:S03]  /*a800*/  IADD3.X R5, R0, UR5, R13, P1, P2 ;  /* 0x0000000500057c10 */ /* 0x000fc60008fe440d */
[----:B------:R1:W-:Y:S01]  /*a810*/  STG.E.U8 desc[UR10][R72.64], R85 ;  /* 0x0000005548007986 */ /* 0x0003e2000c10110a */
[----:B0-----:R-:W-:-:S05]  /*a820*/  PRMT R3, R86, 0x7773, RZ ;  /* 0x0000777356037816 */ /* 0x001fca00000000ff */
[----:B------:R1:W-:Y:S01]  /*a830*/  STG.E.U8 desc[UR10][R74.64], R3 ;  /* 0x000000034a007986 */ /* 0x0003e2000c10110a */
[----:B------:R-:W-:Y:S06]  /*a840*/  BAR.SYNC.DEFER_BLOCKING 0x0 ;  /* 0x0000000000007b1d */ /* 0x000fec0000010000 */
[----:B------:R1:W-:Y:S02]  /*a850*/  STS.128 [R6], R40 ;  /* 0x0000002806007388 */ /* 0x0003e40000000c00 */
[----:B------:R-:W-:Y:S06]  /*a860*/  BAR.SYNC.DEFER_BLOCKING 0x0 ;  /* 0x0000000000007b1d */ /* 0x000fec0000010000 */
[----:B------:R-:W-:Y:S05]  /*a870*/  @P0 EXIT ;  /* 0x000000000000094d */ /* 0x000fea0003800000 */
[----:B-1----:R-:W0:Y:S04]  /*a880*/  LDS R3, [R2] ;  /* 0x0000000002037984 */ /* 0x002e280000000800 */
[----:B0-----:R-:W-:Y:S01]  /*a890*/  STG.E desc[UR10][R4.64], R3 ;  /* 0x0000000304007986 */ /* 0x001fe2000c10190a */
[----:B------:R-:W-:Y:S05]  /*a8a0*/  EXIT ;  /* 0x000000000000794d */ /* 0x000fea0003800000 */
.L_x_2:
[----:B------:R-:W-:-:S00]  /*a8b0*/  BRA `(.L_x_2) ;  /* 0xfffffffc00fc7947 */ /* 0x000fc0000383ffff */
[----:B------:R-:W-:-:S00]  /*a8c0*/  NOP ;  /* 0x0000000000007918 */ /* 0x000fc00000000000 */
        /* <DEDUP_REMOVED lines=11> */
.L_x_3:


//--------------------- .nv.global.init           --------------------------
	.section	.nv.global.init,"aw",@progbits
.nv.global.init:
	.type		_$_str,@object
	.size		_$_str,(.L_0 - _$_str)
_$_str:
        /*0000*/ 	.byte	0x5f, 0x5f, 0x43, 0x55, 0x44, 0x41, 0x5f, 0x46, 0x54, 0x5a, 0x00
.L_0:


//--------------------- .nv.shared.attn_fwd       --------------------------
	.section	.nv.shared.attn_fwd,"aw",@nobits
	.sectionflags	@""
	.align	16
	.zero		1024


//--------------------- .nv.shared.reserved.0     --------------------------
	.section	.nv.shared.reserved.0,"aw",@nobits
	.weak		__nv_reservedSMEM_offset_0_alias
	.size		__nv_reservedSMEM_offset_0_alias, 0, 0
	.other		__nv_reservedSMEM_offset_0_alias,@"STO_CUDA_RESERVED_SHARED STV_DEFAULT"
__nv_reservedSMEM_offset_0_alias:
	.zero		0


//--------------------- .nv.constant0.attn_fwd    --------------------------
	.section	.nv.constant0.attn_fwd,"a",@progbits
	.sectionflags	@""
	.align	4
.nv.constant0.attn_fwd:
	.zero		664


//--------------------- SYMBOLS --------------------------

	.type		.nv.reservedSmem.offset0,@object
	.size		.nv.reservedSmem.offset0,0x4
